//
// Generated by NVIDIA NVVM Compiler
//
// Compiler Build ID: CL-36424714
// Cuda compilation tools, release 13.0, V13.0.88
// Based on NVVM 20.0.0
//

.version 9.0
.target sm_100
.address_size 64

	// .globl	_Z18calculate_distancePfS_S_iii

.visible .entry _Z18calculate_distancePfS_S_iii(
	.param .u64 .ptr .align 1 _Z18calculate_distancePfS_S_iii_param_0,
	.param .u64 .ptr .align 1 _Z18calculate_distancePfS_S_iii_param_1,
	.param .u64 .ptr .align 1 _Z18calculate_distancePfS_S_iii_param_2,
	.param .u32 _Z18calculate_distancePfS_S_iii_param_3,
	.param .u32 _Z18calculate_distancePfS_S_iii_param_4,
	.param .u32 _Z18calculate_distancePfS_S_iii_param_5
)
{
	.reg .pred 	%p<21>;
	.reg .b32 	%r<68>;
	.reg .b32 	%f<82>;
	.reg .b64 	%rd<48>;

	ld.param.u64 	%rd8, [_Z18calculate_distancePfS_S_iii_param_0];
	ld.param.u64 	%rd9, [_Z18calculate_distancePfS_S_iii_param_1];
	ld.param.u64 	%rd10, [_Z18calculate_distancePfS_S_iii_param_2];
	ld.param.u32 	%r34, [_Z18calculate_distancePfS_S_iii_param_3];
	ld.param.u32 	%r32, [_Z18calculate_distancePfS_S_iii_param_4];
	ld.param.u32 	%r33, [_Z18calculate_distancePfS_S_iii_param_5];
	cvta.to.global.u64 	%rd1, %rd9;
	cvta.to.global.u64 	%rd2, %rd8;
	cvta.to.global.u64 	%rd3, %rd10;
	mov.u32 	%r35, %ctaid.x;
	mov.u32 	%r36, %ntid.x;
	mov.u32 	%r37, %tid.x;
	mad.lo.s32 	%r1, %r35, %r36, %r37;
	setp.ge.s32 	%p1, %r1, %r34;
	setp.lt.s32 	%p2, %r32, 1;
	or.pred  	%p3, %p1, %p2;
	@%p3 bra 	$L__BB0_26;
	setp.lt.s32 	%p4, %r33, 1;
	mul.lo.s32 	%r2, %r33, %r1;
	mul.lo.s32 	%r3, %r32, %r1;
	@%p4 bra 	$L__BB0_15;
	and.b32  	%r4, %r33, 7;
	add.s32 	%r5, %r4, -1;
	and.b32  	%r6, %r33, 3;
	and.b32  	%r7, %r33, 2147483640;
	and.b32  	%r8, %r33, 1;
	neg.s32 	%r9, %r7;
	add.s64 	%rd4, %rd2, 16;
	mov.b32 	%r58, 0;
$L__BB0_3:
	setp.lt.u32 	%p13, %r33, 8;
	mul.lo.s32 	%r11, %r58, %r33;
	mov.f32 	%f81, 0f00000000;
	mov.b32 	%r62, 0;
	@%p13 bra 	$L__BB0_6;
	mul.wide.u32 	%rd19, %r11, 4;
	add.s64 	%rd20, %rd1, %rd19;
	add.s64 	%rd47, %rd20, 16;
	mov.f32 	%f81, 0f00000000;
	mov.u32 	%r59, %r2;
	mov.u32 	%r60, %r9;
$L__BB0_5:
	.pragma "nounroll";
	mul.wide.s32 	%rd21, %r59, 4;
	add.s64 	%rd22, %rd4, %rd21;
	ld.global.f32 	%f16, [%rd22+-16];
	ld.global.f32 	%f17, [%rd47+-16];
	sub.f32 	%f18, %f16, %f17;
	fma.rn.f32 	%f19, %f18, %f18, %f81;
	ld.global.f32 	%f20, [%rd22+-12];
	ld.global.f32 	%f21, [%rd47+-12];
	sub.f32 	%f22, %f20, %f21;
	fma.rn.f32 	%f23, %f22, %f22, %f19;
	ld.global.f32 	%f24, [%rd22+-8];
	ld.global.f32 	%f25, [%rd47+-8];
	sub.f32 	%f26, %f24, %f25;
	fma.rn.f32 	%f27, %f26, %f26, %f23;
	ld.global.f32 	%f28, [%rd22+-4];
	ld.global.f32 	%f29, [%rd47+-4];
	sub.f32 	%f30, %f28, %f29;
	fma.rn.f32 	%f31, %f30, %f30, %f27;
	ld.global.f32 	%f32, [%rd22];
	ld.global.f32 	%f33, [%rd47];
	sub.f32 	%f34, %f32, %f33;
	fma.rn.f32 	%f35, %f34, %f34, %f31;
	ld.global.f32 	%f36, [%rd22+4];
	ld.global.f32 	%f37, [%rd47+4];
	sub.f32 	%f38, %f36, %f37;
	fma.rn.f32 	%f39, %f38, %f38, %f35;
	ld.global.f32 	%f40, [%rd22+8];
	ld.global.f32 	%f41, [%rd47+8];
	sub.f32 	%f42, %f40, %f41;
	fma.rn.f32 	%f43, %f42, %f42, %f39;
	ld.global.f32 	%f44, [%rd22+12];
	ld.global.f32 	%f45, [%rd47+12];
	sub.f32 	%f46, %f44, %f45;
	fma.rn.f32 	%f81, %f46, %f46, %f43;
	add.s32 	%r60, %r60, 8;
	add.s32 	%r59, %r59, 8;
	add.s64 	%rd47, %rd47, 32;
	setp.ne.s32 	%p14, %r60, 0;
	mov.u32 	%r62, %r7;
	@%p14 bra 	$L__BB0_5;
$L__BB0_6:
	setp.eq.s32 	%p15, %r4, 0;
	@%p15 bra 	$L__BB0_14;
	setp.lt.u32 	%p16, %r5, 3;
	@%p16 bra 	$L__BB0_9;
	add.s32 	%r51, %r62, %r2;
	mul.wide.s32 	%rd23, %r51, 4;
	add.s64 	%rd24, %rd2, %rd23;
	ld.global.f32 	%f48, [%rd24];
	add.s32 	%r52, %r62, %r11;
	mul.wide.u32 	%rd25, %r52, 4;
	add.s64 	%rd26, %rd1, %rd25;
	ld.global.f32 	%f49, [%rd26];
	sub.f32 	%f50, %f48, %f49;
	fma.rn.f32 	%f51, %f50, %f50, %f81;
	ld.global.f32 	%f52, [%rd24+4];
	cvt.u64.u32 	%rd27, %r11;
	cvt.u64.u32 	%rd28, %r62;
	add.s64 	%rd29, %rd28, %rd27;
	shl.b64 	%rd30, %rd29, 2;
	add.s64 	%rd31, %rd1, %rd30;
	ld.global.f32 	%f53, [%rd31+4];
	sub.f32 	%f54, %f52, %f53;
	fma.rn.f32 	%f55, %f54, %f54, %f51;
	ld.global.f32 	%f56, [%rd24+8];
	ld.global.f32 	%f57, [%rd31+8];
	sub.f32 	%f58, %f56, %f57;
	fma.rn.f32 	%f59, %f58, %f58, %f55;
	ld.global.f32 	%f60, [%rd24+12];
	ld.global.f32 	%f61, [%rd31+12];
	sub.f32 	%f62, %f60, %f61;
	fma.rn.f32 	%f81, %f62, %f62, %f59;
	add.s32 	%r62, %r62, 4;
$L__BB0_9:
	setp.eq.s32 	%p17, %r6, 0;
	@%p17 bra 	$L__BB0_14;
	setp.eq.s32 	%p18, %r6, 1;
	@%p18 bra 	$L__BB0_12;
	add.s32 	%r53, %r62, %r2;
	mul.wide.s32 	%rd32, %r53, 4;
	add.s64 	%rd33, %rd2, %rd32;
	ld.global.f32 	%f64, [%rd33];
	add.s32 	%r54, %r62, %r11;
	mul.wide.u32 	%rd34, %r54, 4;
	add.s64 	%rd35, %rd1, %rd34;
	ld.global.f32 	%f65, [%rd35];
	sub.f32 	%f66, %f64, %f65;
	fma.rn.f32 	%f67, %f66, %f66, %f81;
	ld.global.f32 	%f68, [%rd33+4];
	cvt.u64.u32 	%rd36, %r11;
	cvt.u64.u32 	%rd37, %r62;
	add.s64 	%rd38, %rd37, %rd36;
	shl.b64 	%rd39, %rd38, 2;
	add.s64 	%rd40, %rd1, %rd39;
	ld.global.f32 	%f69, [%rd40+4];
	sub.f32 	%f70, %f68, %f69;
	fma.rn.f32 	%f81, %f70, %f70, %f67;
	add.s32 	%r62, %r62, 2;
$L__BB0_12:
	setp.eq.s32 	%p19, %r8, 0;
	@%p19 bra 	$L__BB0_14;
	add.s32 	%r55, %r62, %r2;
	mul.wide.s32 	%rd41, %r55, 4;
	add.s64 	%rd42, %rd2, %rd41;
	ld.global.f32 	%f71, [%rd42];
	add.s32 	%r56, %r62, %r11;
	mul.wide.u32 	%rd43, %r56, 4;
	add.s64 	%rd44, %rd1, %rd43;
	ld.global.f32 	%f72, [%rd44];
	sub.f32 	%f73, %f71, %f72;
	fma.rn.f32 	%f81, %f73, %f73, %f81;
$L__BB0_14:
	add.s32 	%r57, %r58, %r3;
	mul.wide.s32 	%rd45, %r57, 4;
	add.s64 	%rd46, %rd3, %rd45;
	st.global.f32 	[%rd46], %f81;
	add.s32 	%r58, %r58, 1;
	setp.eq.s32 	%p20, %r58, %r32;
	@%p20 bra 	$L__BB0_26;
	bra.uni 	$L__BB0_3;
$L__BB0_15:
	and.b32  	%r22, %r32, 7;
	setp.lt.u32 	%p5, %r32, 8;
	mov.b32 	%r66, 0;
	@%p5 bra 	$L__BB0_18;
	and.b32  	%r66, %r32, 2147483640;
	mov.b32 	%r64, 0;
$L__BB0_17:
	.pragma "nounroll";
	add.s32 	%r40, %r64, %r3;
	mul.wide.s32 	%rd11, %r40, 4;
	add.s64 	%rd12, %rd3, %rd11;
	mov.b32 	%r41, 0;
	st.global.u32 	[%rd12], %r41;
	st.global.u32 	[%rd12+4], %r41;
	st.global.u32 	[%rd12+8], %r41;
	st.global.u32 	[%rd12+12], %r41;
	st.global.u32 	[%rd12+16], %r41;
	st.global.u32 	[%rd12+20], %r41;
	st.global.u32 	[%rd12+24], %r41;
	st.global.u32 	[%rd12+28], %r41;
	add.s32 	%r64, %r64, 8;
	setp.ne.s32 	%p6, %r64, %r66;
	@%p6 bra 	$L__BB0_17;
$L__BB0_18:
	setp.eq.s32 	%p7, %r22, 0;
	@%p7 bra 	$L__BB0_26;
	and.b32  	%r27, %r32, 3;
	setp.lt.u32 	%p8, %r22, 4;
	@%p8 bra 	$L__BB0_21;
	add.s32 	%r42, %r66, %r3;
	mul.wide.s32 	%rd13, %r42, 4;
	add.s64 	%rd14, %rd3, %rd13;
	mov.b32 	%r43, 0;
	st.global.u32 	[%rd14], %r43;
	st.global.u32 	[%rd14+4], %r43;
	st.global.u32 	[%rd14+8], %r43;
	st.global.u32 	[%rd14+12], %r43;
	add.s32 	%r66, %r66, 4;
$L__BB0_21:
	setp.eq.s32 	%p9, %r27, 0;
	@%p9 bra 	$L__BB0_26;
	setp.eq.s32 	%p10, %r27, 1;
	@%p10 bra 	$L__BB0_24;
	add.s32 	%r44, %r66, %r3;
	mul.wide.s32 	%rd15, %r44, 4;
	add.s64 	%rd16, %rd3, %rd15;
	mov.b32 	%r45, 0;
	st.global.u32 	[%rd16], %r45;
	st.global.u32 	[%rd16+4], %r45;
	add.s32 	%r66, %r66, 2;
$L__BB0_24:
	and.b32  	%r46, %r32, 1;
	setp.eq.b32 	%p11, %r46, 1;
	not.pred 	%p12, %p11;
	@%p12 bra 	$L__BB0_26;
	add.s32 	%r47, %r66, %r3;
	mul.wide.s32 	%rd17, %r47, 4;
	add.s64 	%rd18, %rd3, %rd17;
	mov.b32 	%r48, 0;
	st.global.u32 	[%rd18], %r48;
$L__BB0_26:
	ret;

}
	// .globl	_Z14assign_clusterPiPKfS1_iii
.visible .entry _Z14assign_clusterPiPKfS1_iii(
	.param .u64 .ptr .align 1 _Z14assign_clusterPiPKfS1_iii_param_0,
	.param .u64 .ptr .align 1 _Z14assign_clusterPiPKfS1_iii_param_1,
	.param .u64 .ptr .align 1 _Z14assign_clusterPiPKfS1_iii_param_2,
	.param .u32 _Z14assign_clusterPiPKfS1_iii_param_3,
	.param .u32 _Z14assign_clusterPiPKfS1_iii_param_4,
	.param .u32 _Z14assign_clusterPiPKfS1_iii_param_5
)
{
	.reg .pred 	%p<19>;
	.reg .b32 	%r<77>;
	.reg .b32 	%f<96>;
	.reg .b64 	%rd<40>;

	ld.param.u64 	%rd7, [_Z14assign_clusterPiPKfS1_iii_param_0];
	ld.param.u64 	%rd8, [_Z14assign_clusterPiPKfS1_iii_param_1];
	ld.param.u64 	%rd9, [_Z14assign_clusterPiPKfS1_iii_param_2];
	ld.param.u32 	%r40, [_Z14assign_clusterPiPKfS1_iii_param_3];
	ld.param.u32 	%r38, [_Z14assign_clusterPiPKfS1_iii_param_4];
	ld.param.u32 	%r39, [_Z14assign_clusterPiPKfS1_iii_param_5];
	cvta.to.global.u64 	%rd1, %rd9;
	cvta.to.global.u64 	%rd2, %rd8;
	mov.u32 	%r41, %ctaid.x;
	mov.u32 	%r42, %ntid.x;
	mov.u32 	%r43, %tid.x;
	mad.lo.s32 	%r1, %r41, %r42, %r43;
	setp.ge.s32 	%p1, %r1, %r40;
	@%p1 bra 	$L__BB1_23;
	setp.lt.s32 	%p2, %r38, 1;
	mov.b32 	%r76, -1;
	@%p2 bra 	$L__BB1_22;
	setp.lt.s32 	%p3, %r39, 1;
	mul.lo.s32 	%r2, %r39, %r1;
	@%p3 bra 	$L__BB1_16;
	and.b32  	%r3, %r39, 7;
	and.b32  	%r4, %r39, 3;
	and.b32  	%r5, %r39, 2147483640;
	and.b32  	%r6, %r39, 1;
	neg.s32 	%r7, %r5;
	add.s64 	%rd3, %rd2, 16;
	mov.f32 	%f84, 0f7F800000;
	mov.b32 	%r76, -1;
	mov.b32 	%r61, 0;
$L__BB1_4:
	setp.lt.u32 	%p10, %r39, 8;
	mul.lo.s32 	%r10, %r61, %r39;
	mov.f32 	%f92, 0f00000000;
	mov.b32 	%r66, 0;
	@%p10 bra 	$L__BB1_7;
	mul.wide.u32 	%rd10, %r10, 4;
	add.s64 	%rd11, %rd1, %rd10;
	add.s64 	%rd39, %rd11, 16;
	mov.f32 	%f92, 0f00000000;
	mov.u32 	%r63, %r2;
	mov.u32 	%r64, %r7;
$L__BB1_6:
	.pragma "nounroll";
	mul.wide.s32 	%rd12, %r63, 4;
	add.s64 	%rd13, %rd3, %rd12;
	ld.global.f32 	%f26, [%rd13+-16];
	ld.global.f32 	%f27, [%rd39+-16];
	sub.f32 	%f28, %f26, %f27;
	fma.rn.f32 	%f29, %f28, %f28, %f92;
	ld.global.f32 	%f30, [%rd13+-12];
	ld.global.f32 	%f31, [%rd39+-12];
	sub.f32 	%f32, %f30, %f31;
	fma.rn.f32 	%f33, %f32, %f32, %f29;
	ld.global.f32 	%f34, [%rd13+-8];
	ld.global.f32 	%f35, [%rd39+-8];
	sub.f32 	%f36, %f34, %f35;
	fma.rn.f32 	%f37, %f36, %f36, %f33;
	ld.global.f32 	%f38, [%rd13+-4];
	ld.global.f32 	%f39, [%rd39+-4];
	sub.f32 	%f40, %f38, %f39;
	fma.rn.f32 	%f41, %f40, %f40, %f37;
	ld.global.f32 	%f42, [%rd13];
	ld.global.f32 	%f43, [%rd39];
	sub.f32 	%f44, %f42, %f43;
	fma.rn.f32 	%f45, %f44, %f44, %f41;
	ld.global.f32 	%f46, [%rd13+4];
	ld.global.f32 	%f47, [%rd39+4];
	sub.f32 	%f48, %f46, %f47;
	fma.rn.f32 	%f49, %f48, %f48, %f45;
	ld.global.f32 	%f50, [%rd13+8];
	ld.global.f32 	%f51, [%rd39+8];
	sub.f32 	%f52, %f50, %f51;
	fma.rn.f32 	%f53, %f52, %f52, %f49;
	ld.global.f32 	%f54, [%rd13+12];
	ld.global.f32 	%f55, [%rd39+12];
	sub.f32 	%f56, %f54, %f55;
	fma.rn.f32 	%f92, %f56, %f56, %f53;
	add.s32 	%r64, %r64, 8;
	add.s32 	%r63, %r63, 8;
	add.s64 	%rd39, %rd39, 32;
	setp.ne.s32 	%p11, %r64, 0;
	mov.u32 	%r66, %r5;
	@%p11 bra 	$L__BB1_6;
$L__BB1_7:
	setp.eq.s32 	%p12, %r3, 0;
	@%p12 bra 	$L__BB1_15;
	add.s32 	%r54, %r3, -1;
	setp.lt.u32 	%p13, %r54, 3;
	@%p13 bra 	$L__BB1_10;
	add.s32 	%r55, %r66, %r2;
	mul.wide.s32 	%rd14, %r55, 4;
	add.s64 	%rd15, %rd2, %rd14;
	ld.global.f32 	%f58, [%rd15];
	add.s32 	%r56, %r66, %r10;
	mul.wide.u32 	%rd16, %r56, 4;
	add.s64 	%rd17, %rd1, %rd16;
	ld.global.f32 	%f59, [%rd17];
	sub.f32 	%f60, %f58, %f59;
	fma.rn.f32 	%f61, %f60, %f60, %f92;
	ld.global.f32 	%f62, [%rd15+4];
	cvt.u64.u32 	%rd18, %r10;
	cvt.u64.u32 	%rd19, %r66;
	add.s64 	%rd20, %rd19, %rd18;
	shl.b64 	%rd21, %rd20, 2;
	add.s64 	%rd22, %rd1, %rd21;
	ld.global.f32 	%f63, [%rd22+4];
	sub.f32 	%f64, %f62, %f63;
	fma.rn.f32 	%f65, %f64, %f64, %f61;
	ld.global.f32 	%f66, [%rd15+8];
	ld.global.f32 	%f67, [%rd22+8];
	sub.f32 	%f68, %f66, %f67;
	fma.rn.f32 	%f69, %f68, %f68, %f65;
	ld.global.f32 	%f70, [%rd15+12];
	ld.global.f32 	%f71, [%rd22+12];
	sub.f32 	%f72, %f70, %f71;
	fma.rn.f32 	%f92, %f72, %f72, %f69;
	add.s32 	%r66, %r66, 4;
$L__BB1_10:
	setp.eq.s32 	%p14, %r4, 0;
	@%p14 bra 	$L__BB1_15;
	setp.eq.s32 	%p15, %r4, 1;
	@%p15 bra 	$L__BB1_13;
	add.s32 	%r57, %r66, %r2;
	mul.wide.s32 	%rd23, %r57, 4;
	add.s64 	%rd24, %rd2, %rd23;
	ld.global.f32 	%f74, [%rd24];
	add.s32 	%r58, %r66, %r10;
	mul.wide.u32 	%rd25, %r58, 4;
	add.s64 	%rd26, %rd1, %rd25;
	ld.global.f32 	%f75, [%rd26];
	sub.f32 	%f76, %f74, %f75;
	fma.rn.f32 	%f77, %f76, %f76, %f92;
	ld.global.f32 	%f78, [%rd24+4];
	cvt.u64.u32 	%rd27, %r10;
	cvt.u64.u32 	%rd28, %r66;
	add.s64 	%rd29, %rd28, %rd27;
	shl.b64 	%rd30, %rd29, 2;
	add.s64 	%rd31, %rd1, %rd30;
	ld.global.f32 	%f79, [%rd31+4];
	sub.f32 	%f80, %f78, %f79;
	fma.rn.f32 	%f92, %f80, %f80, %f77;
	add.s32 	%r66, %r66, 2;
$L__BB1_13:
	setp.eq.s32 	%p16, %r6, 0;
	@%p16 bra 	$L__BB1_15;
	add.s32 	%r59, %r66, %r2;
	mul.wide.s32 	%rd32, %r59, 4;
	add.s64 	%rd33, %rd2, %rd32;
	ld.global.f32 	%f81, [%rd33];
	add.s32 	%r60, %r66, %r10;
	mul.wide.u32 	%rd34, %r60, 4;
	add.s64 	%rd35, %rd1, %rd34;
	ld.global.f32 	%f82, [%rd35];
	sub.f32 	%f83, %f81, %f82;
	fma.rn.f32 	%f92, %f83, %f83, %f92;
$L__BB1_15:
	setp.lt.f32 	%p17, %f92, %f84;
	selp.f32 	%f84, %f92, %f84, %p17;
	selp.b32 	%r76, %r61, %r76, %p17;
	add.s32 	%r61, %r61, 1;
	setp.eq.s32 	%p18, %r61, %r38;
	@%p18 bra 	$L__BB1_22;
	bra.uni 	$L__BB1_4;
$L__BB1_16:
	and.b32  	%r22, %r38, 3;
	setp.lt.u32 	%p4, %r38, 4;
	mov.f32 	%f94, 0f7F800000;
	mov.b32 	%r76, -1;
	mov.b32 	%r73, 0;
	@%p4 bra 	$L__BB1_19;
	and.b32  	%r73, %r38, 2147483644;
	mov.f32 	%f94, 0f7F800000;
	mov.b32 	%r76, -1;
	mov.b32 	%r68, 0;
$L__BB1_18:
	setp.gt.f32 	%p5, %f94, 0f00000000;
	selp.f32 	%f94, 0f00000000, %f94, %p5;
	selp.b32 	%r76, %r68, %r76, %p5;
	add.s32 	%r68, %r68, 4;
	setp.ne.s32 	%p6, %r68, %r73;
	@%p6 bra 	$L__BB1_18;
$L__BB1_19:
	setp.eq.s32 	%p7, %r22, 0;
	@%p7 bra 	$L__BB1_22;
	mov.b32 	%r75, 0;
$L__BB1_21:
	.pragma "nounroll";
	setp.gt.f32 	%p8, %f94, 0f00000000;
	selp.f32 	%f94, 0f00000000, %f94, %p8;
	selp.b32 	%r76, %r73, %r76, %p8;
	add.s32 	%r73, %r73, 1;
	add.s32 	%r75, %r75, 1;
	setp.ne.s32 	%p9, %r75, %r22;
	@%p9 bra 	$L__BB1_21;
$L__BB1_22:
	cvta.to.global.u64 	%rd36, %rd7;
	mul.wide.s32 	%rd37, %r1, 4;
	add.s64 	%rd38, %rd36, %rd37;
	st.global.u32 	[%rd38], %r76;
$L__BB1_23:
	ret;

}
	// .globl	_Z18calculate_centroidPfPiS_S_iii
.visible .entry _Z18calculate_centroidPfPiS_S_iii(
	.param .u64 .ptr .align 1 _Z18calculate_centroidPfPiS_S_iii_param_0,
	.param .u64 .ptr .align 1 _Z18calculate_centroidPfPiS_S_iii_param_1,
	.param .u64 .ptr .align 1 _Z18calculate_centroidPfPiS_S_iii_param_2,
	.param .u64 .ptr .align 1 _Z18calculate_centroidPfPiS_S_iii_param_3,
	.param .u32 _Z18calculate_centroidPfPiS_S_iii_param_4,
	.param .u32 _Z18calculate_centroidPfPiS_S_iii_param_5,
	.param .u32 _Z18calculate_centroidPfPiS_S_iii_param_6
)
{
	.reg .pred 	%p<29>;
	.reg .b32 	%r<159>;
	.reg .b32 	%f<83>;
	.reg .b64 	%rd<53>;

	ld.param.u64 	%rd11, [_Z18calculate_centroidPfPiS_S_iii_param_0];
	ld.param.u64 	%rd12, [_Z18calculate_centroidPfPiS_S_iii_param_1];
	ld.param.u64 	%rd10, [_Z18calculate_centroidPfPiS_S_iii_param_3];
	ld.param.u32 	%r84, [_Z18calculate_centroidPfPiS_S_iii_param_4];
	ld.param.u32 	%r86, [_Z18calculate_centroidPfPiS_S_iii_param_5];
	ld.param.u32 	%r85, [_Z18calculate_centroidPfPiS_S_iii_param_6];
	cvta.to.global.u64 	%rd1, %rd11;
	cvta.to.global.u64 	%rd2, %rd12;
	mov.u32 	%r87, %ctaid.x;
	mov.u32 	%r88, %ntid.x;
	mov.u32 	%r89, %tid.x;
	mad.lo.s32 	%r1, %r87, %r88, %r89;
	setp.ge.s32 	%p1, %r1, %r86;
	setp.lt.s32 	%p2, %r85, 1;
	or.pred  	%p3, %p1, %p2;
	@%p3 bra 	$L__BB2_46;
	setp.lt.s32 	%p4, %r84, 1;
	@%p4 bra 	$L__BB2_46;
	and.b32  	%r2, %r84, 7;
	and.b32  	%r3, %r84, 3;
	and.b32  	%r4, %r84, 2147483640;
	and.b32  	%r5, %r84, 1;
	neg.s32 	%r6, %r4;
	mul.lo.s32 	%r7, %r85, 7;
	shl.b32 	%r8, %r85, 3;
	mul.lo.s32 	%r9, %r85, 6;
	mul.lo.s32 	%r10, %r85, 5;
	shl.b32 	%r11, %r85, 2;
	mul.lo.s32 	%r12, %r85, 3;
	shl.b32 	%r13, %r85, 1;
	cvta.to.global.u64 	%rd3, %rd10;
	mul.lo.s32 	%r14, %r85, %r1;
	mov.b32 	%r124, 0;
	add.s64 	%rd4, %rd2, 16;
$L__BB2_3:
	setp.lt.u32 	%p5, %r84, 8;
	mov.f32 	%f62, 0f00000000;
	mov.b32 	%r151, 0;
	mov.u32 	%r135, %r151;
	@%p5 bra 	$L__BB2_22;
	add.s32 	%r132, %r7, %r124;
	add.s32 	%r131, %r9, %r124;
	add.s32 	%r130, %r10, %r124;
	add.s32 	%r129, %r11, %r124;
	add.s32 	%r128, %r12, %r124;
	add.s32 	%r127, %r13, %r124;
	add.s32 	%r126, %r85, %r124;
	mov.b32 	%r135, 0;
	mov.f32 	%f62, 0f00000000;
	mov.u64 	%rd52, %rd4;
	mov.u32 	%r125, %r124;
	mov.u32 	%r133, %r6;
$L__BB2_5:
	.pragma "nounroll";
	ld.global.u32 	%r94, [%rd52+-16];
	setp.ne.s32 	%p6, %r94, %r1;
	@%p6 bra 	$L__BB2_7;
	mul.wide.u32 	%rd13, %r125, 4;
	add.s64 	%rd14, %rd1, %rd13;
	ld.global.f32 	%f41, [%rd14];
	add.f32 	%f62, %f62, %f41;
	add.s32 	%r135, %r135, 1;
$L__BB2_7:
	ld.global.u32 	%r95, [%rd52+-12];
	setp.ne.s32 	%p7, %r95, %r1;
	@%p7 bra 	$L__BB2_9;
	mul.wide.u32 	%rd15, %r126, 4;
	add.s64 	%rd16, %rd1, %rd15;
	ld.global.f32 	%f42, [%rd16];
	add.f32 	%f62, %f62, %f42;
	add.s32 	%r135, %r135, 1;
$L__BB2_9:
	ld.global.u32 	%r96, [%rd52+-8];
	setp.ne.s32 	%p8, %r96, %r1;
	@%p8 bra 	$L__BB2_11;
	mul.wide.u32 	%rd17, %r127, 4;
	add.s64 	%rd18, %rd1, %rd17;
	ld.global.f32 	%f43, [%rd18];
	add.f32 	%f62, %f62, %f43;
	add.s32 	%r135, %r135, 1;
$L__BB2_11:
	ld.global.u32 	%r97, [%rd52+-4];
	setp.ne.s32 	%p9, %r97, %r1;
	@%p9 bra 	$L__BB2_13;
	mul.wide.u32 	%rd19, %r128, 4;
	add.s64 	%rd20, %rd1, %rd19;
	ld.global.f32 	%f44, [%rd20];
	add.f32 	%f62, %f62, %f44;
	add.s32 	%r135, %r135, 1;
$L__BB2_13:
	ld.global.u32 	%r98, [%rd52];
	setp.ne.s32 	%p10, %r98, %r1;
	@%p10 bra 	$L__BB2_15;
	mul.wide.u32 	%rd21, %r129, 4;
	add.s64 	%rd22, %rd1, %rd21;
	ld.global.f32 	%f45, [%rd22];
	add.f32 	%f62, %f62, %f45;
	add.s32 	%r135, %r135, 1;
$L__BB2_15:
	ld.global.u32 	%r99, [%rd52+4];
	setp.ne.s32 	%p11, %r99, %r1;
	@%p11 bra 	$L__BB2_17;
	mul.wide.u32 	%rd23, %r130, 4;
	add.s64 	%rd24, %rd1, %rd23;
	ld.global.f32 	%f46, [%rd24];
	add.f32 	%f62, %f62, %f46;
	add.s32 	%r135, %r135, 1;
$L__BB2_17:
	ld.global.u32 	%r100, [%rd52+8];
	setp.ne.s32 	%p12, %r100, %r1;
	@%p12 bra 	$L__BB2_19;
	mul.wide.u32 	%rd25, %r131, 4;
	add.s64 	%rd26, %rd1, %rd25;
	ld.global.f32 	%f47, [%rd26];
	add.f32 	%f62, %f62, %f47;
	add.s32 	%r135, %r135, 1;
$L__BB2_19:
	ld.global.u32 	%r101, [%rd52+12];
	setp.ne.s32 	%p13, %r101, %r1;
	@%p13 bra 	$L__BB2_21;
	mul.wide.u32 	%rd27, %r132, 4;
	add.s64 	%rd28, %rd1, %rd27;
	ld.global.f32 	%f48, [%rd28];
	add.f32 	%f62, %f62, %f48;
	add.s32 	%r135, %r135, 1;
$L__BB2_21:
	add.s32 	%r133, %r133, 8;
	add.s32 	%r132, %r132, %r8;
	add.s32 	%r131, %r131, %r8;
	add.s32 	%r130, %r130, %r8;
	add.s32 	%r129, %r129, %r8;
	add.s32 	%r128, %r128, %r8;
	add.s32 	%r127, %r127, %r8;
	add.s32 	%r126, %r126, %r8;
	add.s32 	%r125, %r125, %r8;
	add.s64 	%rd52, %rd52, 32;
	setp.eq.s32 	%p14, %r133, 0;
	mov.u32 	%r151, %r4;
	@%p14 bra 	$L__BB2_22;
	bra.uni 	$L__BB2_5;
$L__BB2_22:
	setp.eq.s32 	%p15, %r2, 0;
	@%p15 bra 	$L__BB2_43;
	add.s32 	%r103, %r2, -1;
	setp.lt.u32 	%p16, %r103, 3;
	@%p16 bra 	$L__BB2_33;
	mul.wide.u32 	%rd29, %r151, 4;
	add.s64 	%rd7, %rd2, %rd29;
	ld.global.u32 	%r104, [%rd7];
	setp.ne.s32 	%p17, %r104, %r1;
	@%p17 bra 	$L__BB2_26;
	mad.lo.s32 	%r105, %r151, %r85, %r124;
	mul.wide.u32 	%rd30, %r105, 4;
	add.s64 	%rd31, %rd1, %rd30;
	ld.global.f32 	%f50, [%rd31];
	add.f32 	%f62, %f62, %f50;
	add.s32 	%r135, %r135, 1;
$L__BB2_26:
	ld.global.u32 	%r106, [%rd7+4];
	setp.ne.s32 	%p18, %r106, %r1;
	@%p18 bra 	$L__BB2_28;
	mad.lo.s32 	%r107, %r85, %r151, %r85;
	add.s32 	%r108, %r107, %r124;
	mul.wide.u32 	%rd32, %r108, 4;
	add.s64 	%rd33, %rd1, %rd32;
	ld.global.f32 	%f51, [%rd33];
	add.f32 	%f62, %f62, %f51;
	add.s32 	%r135, %r135, 1;
$L__BB2_28:
	ld.global.u32 	%r109, [%rd7+8];
	setp.ne.s32 	%p19, %r109, %r1;
	@%p19 bra 	$L__BB2_30;
	add.s32 	%r110, %r151, 2;
	mad.lo.s32 	%r111, %r110, %r85, %r124;
	mul.wide.u32 	%rd34, %r111, 4;
	add.s64 	%rd35, %rd1, %rd34;
	ld.global.f32 	%f52, [%rd35];
	add.f32 	%f62, %f62, %f52;
	add.s32 	%r135, %r135, 1;
$L__BB2_30:
	ld.global.u32 	%r112, [%rd7+12];
	setp.ne.s32 	%p20, %r112, %r1;
	@%p20 bra 	$L__BB2_32;
	add.s32 	%r113, %r151, 3;
	mad.lo.s32 	%r114, %r113, %r85, %r124;
	mul.wide.u32 	%rd36, %r114, 4;
	add.s64 	%rd37, %rd1, %rd36;
	ld.global.f32 	%f53, [%rd37];
	add.f32 	%f62, %f62, %f53;
	add.s32 	%r135, %r135, 1;
$L__BB2_32:
	add.s32 	%r151, %r151, 4;
$L__BB2_33:
	setp.eq.s32 	%p21, %r3, 0;
	@%p21 bra 	$L__BB2_43;
	setp.eq.s32 	%p22, %r3, 1;
	@%p22 bra 	$L__BB2_40;
	mul.wide.u32 	%rd38, %r151, 4;
	add.s64 	%rd8, %rd2, %rd38;
	ld.global.u32 	%r116, [%rd8];
	setp.ne.s32 	%p23, %r116, %r1;
	@%p23 bra 	$L__BB2_37;
	mad.lo.s32 	%r117, %r151, %r85, %r124;
	mul.wide.u32 	%rd39, %r117, 4;
	add.s64 	%rd40, %rd1, %rd39;
	ld.global.f32 	%f55, [%rd40];
	add.f32 	%f62, %f62, %f55;
	add.s32 	%r135, %r135, 1;
$L__BB2_37:
	ld.global.u32 	%r118, [%rd8+4];
	setp.ne.s32 	%p24, %r118, %r1;
	@%p24 bra 	$L__BB2_39;
	mad.lo.s32 	%r119, %r85, %r151, %r85;
	add.s32 	%r120, %r119, %r124;
	mul.wide.u32 	%rd41, %r120, 4;
	add.s64 	%rd42, %rd1, %rd41;
	ld.global.f32 	%f56, [%rd42];
	add.f32 	%f62, %f62, %f56;
	add.s32 	%r135, %r135, 1;
$L__BB2_39:
	add.s32 	%r151, %r151, 2;
$L__BB2_40:
	setp.eq.s32 	%p25, %r5, 0;
	@%p25 bra 	$L__BB2_43;
	mul.wide.u32 	%rd43, %r151, 4;
	add.s64 	%rd44, %rd2, %rd43;
	ld.global.u32 	%r121, [%rd44];
	setp.ne.s32 	%p26, %r121, %r1;
	@%p26 bra 	$L__BB2_43;
	mad.lo.s32 	%r122, %r151, %r85, %r124;
	mul.wide.u32 	%rd45, %r122, 4;
	add.s64 	%rd46, %rd1, %rd45;
	ld.global.f32 	%f57, [%rd46];
	add.f32 	%f62, %f62, %f57;
	add.s32 	%r135, %r135, 1;
$L__BB2_43:
	setp.gt.s32 	%p27, %r135, 0;
	@%p27 bra 	$L__BB2_44;
	bra.uni 	$L__BB2_45;
$L__BB2_44:
	ld.param.u64 	%rd51, [_Z18calculate_centroidPfPiS_S_iii_param_2];
	add.s32 	%r123, %r124, %r14;
	cvta.to.global.u64 	%rd47, %rd51;
	mul.wide.s32 	%rd48, %r123, 4;
	add.s64 	%rd49, %rd47, %rd48;
	ld.global.f32 	%f58, [%rd49];
	add.s64 	%rd50, %rd3, %rd48;
	st.global.f32 	[%rd50], %f58;
	cvt.rn.f32.u32 	%f59, %r135;
	div.rn.f32 	%f60, %f62, %f59;
	st.global.f32 	[%rd49], %f60;
$L__BB2_45:
	add.s32 	%r124, %r124, 1;
	setp.eq.s32 	%p28, %r124, %r85;
	@%p28 bra 	$L__BB2_46;
	bra.uni 	$L__BB2_3;
$L__BB2_46:
	ret;

}
	// .globl	_Z17centroid_distancePfS_iiS_
.visible .entry _Z17centroid_distancePfS_iiS_(
	.param .u64 .ptr .align 1 _Z17centroid_distancePfS_iiS__param_0,
	.param .u64 .ptr .align 1 _Z17centroid_distancePfS_iiS__param_1,
	.param .u32 _Z17centroid_distancePfS_iiS__param_2,
	.param .u32 _Z17centroid_distancePfS_iiS__param_3,
	.param .u64 .ptr .align 1 _Z17centroid_distancePfS_iiS__param_4
)
{
	.reg .pred 	%p<11>;
	.reg .b32 	%r<39>;
	.reg .b32 	%f<129>;
	.reg .b64 	%rd<23>;

	ld.param.u64 	%rd7, [_Z17centroid_distancePfS_iiS__param_0];
	ld.param.u64 	%rd8, [_Z17centroid_distancePfS_iiS__param_1];
	ld.param.u32 	%r24, [_Z17centroid_distancePfS_iiS__param_2];
	ld.param.u32 	%r23, [_Z17centroid_distancePfS_iiS__param_3];
	ld.param.u64 	%rd6, [_Z17centroid_distancePfS_iiS__param_4];
	cvta.to.global.u64 	%rd1, %rd8;
	cvta.to.global.u64 	%rd2, %rd7;
	mov.u32 	%r25, %ctaid.x;
	mov.u32 	%r26, %ntid.x;
	mov.u32 	%r27, %tid.x;
	mad.lo.s32 	%r1, %r25, %r26, %r27;
	setp.ge.s32 	%p1, %r1, %r24;
	@%p1 bra 	$L__BB3_14;
	cvta.to.global.u64 	%rd9, %rd6;
	mul.wide.s32 	%rd10, %r1, 4;
	add.s64 	%rd3, %rd9, %rd10;
	mov.b32 	%r28, 0;
	st.global.u32 	[%rd3], %r28;
	setp.lt.s32 	%p2, %r23, 1;
	@%p2 bra 	$L__BB3_14;
	mul.lo.s32 	%r2, %r23, %r1;
	and.b32  	%r3, %r23, 15;
	setp.lt.u32 	%p3, %r23, 16;
	mov.b32 	%r35, 0;
	mov.f32 	%f125, 0f00000000;
	@%p3 bra 	$L__BB3_5;
	and.b32  	%r35, %r23, 2147483632;
	neg.s32 	%r33, %r35;
	add.s64 	%rd4, %rd2, 32;
	add.s64 	%rd5, %rd1, 32;
	mov.f32 	%f125, 0f00000000;
	mov.u32 	%r32, %r2;
$L__BB3_4:
	.pragma "nounroll";
	mul.wide.s32 	%rd11, %r32, 4;
	add.s64 	%rd12, %rd4, %rd11;
	add.s64 	%rd13, %rd5, %rd11;
	ld.global.f32 	%f12, [%rd12+-32];
	ld.global.f32 	%f13, [%rd13+-32];
	sub.f32 	%f14, %f12, %f13;
	fma.rn.f32 	%f15, %f14, %f14, %f125;
	st.global.f32 	[%rd3], %f15;
	ld.global.f32 	%f16, [%rd12+-28];
	ld.global.f32 	%f17, [%rd13+-28];
	sub.f32 	%f18, %f16, %f17;
	fma.rn.f32 	%f19, %f18, %f18, %f15;
	st.global.f32 	[%rd3], %f19;
	ld.global.f32 	%f20, [%rd12+-24];
	ld.global.f32 	%f21, [%rd13+-24];
	sub.f32 	%f22, %f20, %f21;
	fma.rn.f32 	%f23, %f22, %f22, %f19;
	st.global.f32 	[%rd3], %f23;
	ld.global.f32 	%f24, [%rd12+-20];
	ld.global.f32 	%f25, [%rd13+-20];
	sub.f32 	%f26, %f24, %f25;
	fma.rn.f32 	%f27, %f26, %f26, %f23;
	st.global.f32 	[%rd3], %f27;
	ld.global.f32 	%f28, [%rd12+-16];
	ld.global.f32 	%f29, [%rd13+-16];
	sub.f32 	%f30, %f28, %f29;
	fma.rn.f32 	%f31, %f30, %f30, %f27;
	st.global.f32 	[%rd3], %f31;
	ld.global.f32 	%f32, [%rd12+-12];
	ld.global.f32 	%f33, [%rd13+-12];
	sub.f32 	%f34, %f32, %f33;
	fma.rn.f32 	%f35, %f34, %f34, %f31;
	st.global.f32 	[%rd3], %f35;
	ld.global.f32 	%f36, [%rd12+-8];
	ld.global.f32 	%f37, [%rd13+-8];
	sub.f32 	%f38, %f36, %f37;
	fma.rn.f32 	%f39, %f38, %f38, %f35;
	st.global.f32 	[%rd3], %f39;
	ld.global.f32 	%f40, [%rd12+-4];
	ld.global.f32 	%f41, [%rd13+-4];
	sub.f32 	%f42, %f40, %f41;
	fma.rn.f32 	%f43, %f42, %f42, %f39;
	st.global.f32 	[%rd3], %f43;
	ld.global.f32 	%f44, [%rd12];
	ld.global.f32 	%f45, [%rd13];
	sub.f32 	%f46, %f44, %f45;
	fma.rn.f32 	%f47, %f46, %f46, %f43;
	st.global.f32 	[%rd3], %f47;
	ld.global.f32 	%f48, [%rd12+4];
	ld.global.f32 	%f49, [%rd13+4];
	sub.f32 	%f50, %f48, %f49;
	fma.rn.f32 	%f51, %f50, %f50, %f47;
	st.global.f32 	[%rd3], %f51;
	ld.global.f32 	%f52, [%rd12+8];
	ld.global.f32 	%f53, [%rd13+8];
	sub.f32 	%f54, %f52, %f53;
	fma.rn.f32 	%f55, %f54, %f54, %f51;
	st.global.f32 	[%rd3], %f55;
	ld.global.f32 	%f56, [%rd12+12];
	ld.global.f32 	%f57, [%rd13+12];
	sub.f32 	%f58, %f56, %f57;
	fma.rn.f32 	%f59, %f58, %f58, %f55;
	st.global.f32 	[%rd3], %f59;
	ld.global.f32 	%f60, [%rd12+16];
	ld.global.f32 	%f61, [%rd13+16];
	sub.f32 	%f62, %f60, %f61;
	fma.rn.f32 	%f63, %f62, %f62, %f59;
	st.global.f32 	[%rd3], %f63;
	ld.global.f32 	%f64, [%rd12+20];
	ld.global.f32 	%f65, [%rd13+20];
	sub.f32 	%f66, %f64, %f65;
	fma.rn.f32 	%f67, %f66, %f66, %f63;
	st.global.f32 	[%rd3], %f67;
	ld.global.f32 	%f68, [%rd12+24];
	ld.global.f32 	%f69, [%rd13+24];
	sub.f32 	%f70, %f68, %f69;
	fma.rn.f32 	%f71, %f70, %f70, %f67;
	st.global.f32 	[%rd3], %f71;
	ld.global.f32 	%f72, [%rd12+28];
	ld.global.f32 	%f73, [%rd13+28];
	sub.f32 	%f74, %f72, %f73;
	fma.rn.f32 	%f125, %f74, %f74, %f71;
	st.global.f32 	[%rd3], %f125;
	add.s32 	%r33, %r33, 16;
	add.s32 	%r32, %r32, 16;
	setp.ne.s32 	%p4, %r33, 0;
	@%p4 bra 	$L__BB3_4;
$L__BB3_5:
	setp.eq.s32 	%p5, %r3, 0;
	@%p5 bra 	$L__BB3_14;
	and.b32  	%r11, %r23, 7;
	setp.lt.u32 	%p6, %r3, 8;
	@%p6 bra 	$L__BB3_8;
	add.s32 	%r30, %r35, %r2;
	mul.wide.s32 	%rd14, %r30, 4;
	add.s64 	%rd15, %rd2, %rd14;
	ld.global.f32 	%f75, [%rd15];
	add.s64 	%rd16, %rd1, %rd14;
	ld.global.f32 	%f76, [%rd16];
	sub.f32 	%f77, %f75, %f76;
	fma.rn.f32 	%f78, %f77, %f77, %f125;
	st.global.f32 	[%rd3], %f78;
	ld.global.f32 	%f79, [%rd15+4];
	ld.global.f32 	%f80, [%rd16+4];
	sub.f32 	%f81, %f79, %f80;
	fma.rn.f32 	%f82, %f81, %f81, %f78;
	st.global.f32 	[%rd3], %f82;
	ld.global.f32 	%f83, [%rd15+8];
	ld.global.f32 	%f84, [%rd16+8];
	sub.f32 	%f85, %f83, %f84;
	fma.rn.f32 	%f86, %f85, %f85, %f82;
	st.global.f32 	[%rd3], %f86;
	ld.global.f32 	%f87, [%rd15+12];
	ld.global.f32 	%f88, [%rd16+12];
	sub.f32 	%f89, %f87, %f88;
	fma.rn.f32 	%f90, %f89, %f89, %f86;
	st.global.f32 	[%rd3], %f90;
	ld.global.f32 	%f91, [%rd15+16];
	ld.global.f32 	%f92, [%rd16+16];
	sub.f32 	%f93, %f91, %f92;
	fma.rn.f32 	%f94, %f93, %f93, %f90;
	st.global.f32 	[%rd3], %f94;
	ld.global.f32 	%f95, [%rd15+20];
	ld.global.f32 	%f96, [%rd16+20];
	sub.f32 	%f97, %f95, %f96;
	fma.rn.f32 	%f98, %f97, %f97, %f94;
	st.global.f32 	[%rd3], %f98;
	ld.global.f32 	%f99, [%rd15+24];
	ld.global.f32 	%f100, [%rd16+24];
	sub.f32 	%f101, %f99, %f100;
	fma.rn.f32 	%f102, %f101, %f101, %f98;
	st.global.f32 	[%rd3], %f102;
	ld.global.f32 	%f103, [%rd15+28];
	ld.global.f32 	%f104, [%rd16+28];
	sub.f32 	%f105, %f103, %f104;
	fma.rn.f32 	%f125, %f105, %f105, %f102;
	st.global.f32 	[%rd3], %f125;
	add.s32 	%r35, %r35, 8;
$L__BB3_8:
	setp.eq.s32 	%p7, %r11, 0;
	@%p7 bra 	$L__BB3_14;
	and.b32  	%r14, %r23, 3;
	setp.lt.u32 	%p8, %r11, 4;
	@%p8 bra 	$L__BB3_11;
	add.s32 	%r31, %r35, %r2;
	mul.wide.s32 	%rd17, %r31, 4;
	add.s64 	%rd18, %rd2, %rd17;
	ld.global.f32 	%f106, [%rd18];
	add.s64 	%rd19, %rd1, %rd17;
	ld.global.f32 	%f107, [%rd19];
	sub.f32 	%f108, %f106, %f107;
	fma.rn.f32 	%f109, %f108, %f108, %f125;
	st.global.f32 	[%rd3], %f109;
	ld.global.f32 	%f110, [%rd18+4];
	ld.global.f32 	%f111, [%rd19+4];
	sub.f32 	%f112, %f110, %f111;
	fma.rn.f32 	%f113, %f112, %f112, %f109;
	st.global.f32 	[%rd3], %f113;
	ld.global.f32 	%f114, [%rd18+8];
	ld.global.f32 	%f115, [%rd19+8];
	sub.f32 	%f116, %f114, %f115;
	fma.rn.f32 	%f117, %f116, %f116, %f113;
	st.global.f32 	[%rd3], %f117;
	ld.global.f32 	%f118, [%rd18+12];
	ld.global.f32 	%f119, [%rd19+12];
	sub.f32 	%f120, %f118, %f119;
	fma.rn.f32 	%f125, %f120, %f120, %f117;
	st.global.f32 	[%rd3], %f125;
	add.s32 	%r35, %r35, 4;
$L__BB3_11:
	setp.eq.s32 	%p9, %r14, 0;
	@%p9 bra 	$L__BB3_14;
	add.s32 	%r38, %r35, %r2;
	neg.s32 	%r37, %r14;
$L__BB3_13:
	.pragma "nounroll";
	mul.wide.s32 	%rd20, %r38, 4;
	add.s64 	%rd21, %rd1, %rd20;
	add.s64 	%rd22, %rd2, %rd20;
	ld.global.f32 	%f121, [%rd22];
	ld.global.f32 	%f122, [%rd21];
	sub.f32 	%f123, %f121, %f122;
	fma.rn.f32 	%f125, %f123, %f123, %f125;
	st.global.f32 	[%rd3], %f125;
	add.s32 	%r38, %r38, 1;
	add.s32 	%r37, %r37, 1;
	setp.ne.s32 	%p10, %r37, 0;
	@%p10 bra 	$L__BB3_13;
$L__BB3_14:
	ret;

}


// ===== COMPILED SASS (sm_100) =====

	.target	sm_100

	.elftype	@"ET_EXEC"


//--------------------- .note.nv.tkinfo           --------------------------
	.section	.note.nv.tkinfo,"",@"SHT_NOTE"
	.sectionflags	@"SHF_NOTE_NV_TKINFO"
	.tkinfo
        /*0018*/ 	.word	0x00000002
        /*0030*/ 	.string	""
        /*0030*/ 	.string	"ptxas"
        /*0030*/ 	.string	"Cuda compilation tools, release 13.0, V13.0.88"
        /*0030*/ 	.string	"Build cuda_13.0.r13.0/compiler.36424714_0"
        /*0030*/ 	.string	"-arch sm_100 -m 64 "



//--------------------- .note.nv.cuinfo           --------------------------
	.section	.note.nv.cuinfo,"",@"SHT_NOTE"
	.sectionflags	@"SHF_NOTE_NV_CUINFO"
        /*0018*/ 	.short	0x0002
        /*001a*/ 	.short	0x0064
        /*001c*/ 	.short	0x0082
	.zero		2


//--------------------- .nv.info                  --------------------------
	.section	.nv.info,"",@"SHT_CUDA_INFO"
	.align	4


	//----- nvinfo : EIATTR_REGCOUNT
	.align		4
        /*0000*/ 	.byte	0x04, 0x2f
        /*0002*/ 	.short	(.L_1 - .L_0)
	.align		4
.L_0:
        /*0004*/ 	.word	index@(_Z18calculate_distancePfS_S_iii)
        /*0008*/ 	.word	0x0000001f


	//----- nvinfo : EIATTR_FRAME_SIZE
	.align		4
.L_1:
        /*000c*/ 	.byte	0x04, 0x11
        /*000e*/ 	.short	(.L_3 - .L_2)
	.align		4
.L_2:
        /*0010*/ 	.word	index@(_Z18calculate_distancePfS_S_iii)
        /*0014*/ 	.word	0x00000000


	//----- nvinfo : EIATTR_REGCOUNT
	.align		4
.L_3:
        /*0018*/ 	.byte	0x04, 0x2f
        /*001a*/ 	.short	(.L_5 - .L_4)
	.align		4
.L_4:
        /*001c*/ 	.word	index@(_Z14assign_clusterPiPKfS1_iii)
        /*0020*/ 	.word	0x0000001f


	//----- nvinfo : EIATTR_FRAME_SIZE
	.align		4
.L_5:
        /*0024*/ 	.byte	0x04, 0x11
        /*0026*/ 	.short	(.L_7 - .L_6)
	.align		4
.L_6:
        /*0028*/ 	.word	index@(_Z14assign_clusterPiPKfS1_iii)
        /*002c*/ 	.word	0x00000000


	//----- nvinfo : EIATTR_REGCOUNT
	.align		4
.L_7:
        /*0030*/ 	.byte	0x04, 0x2f
        /*0032*/ 	.short	(.L_9 - .L_8)
	.align		4
.L_8:
        /*0034*/ 	.word	index@(_Z18calculate_centroidPfPiS_S_iii)
        /*0038*/ 	.word	0x00000020


	//----- nvinfo : EIATTR_FRAME_SIZE
	.align		4
.L_9:
        /*003c*/ 	.byte	0x04, 0x11
        /*003e*/ 	.short	(.L_11 - .L_10)
	.align		4
.L_10:
        /*0040*/ 	.word	index@($__internal_0_$__cuda_sm3x_div_rn_noftz_f32_slowpath)
        /*0044*/ 	.word	0x00000000


	//----- nvinfo : EIATTR_FRAME_SIZE
	.align		4
.L_11:
        /*0048*/ 	.byte	0x04, 0x11
        /*004a*/ 	.short	(.L_13 - .L_12)
	.align		4
.L_12:
        /*004c*/ 	.word	index@(_Z18calculate_centroidPfPiS_S_iii)
        /*0050*/ 	.word	0x00000000


	//----- nvinfo : EIATTR_REGCOUNT
	.align		4
.L_13:
        /*0054*/ 	.byte	0x04, 0x2f
        /*0056*/ 	.short	(.L_15 - .L_14)
	.align		4
.L_14:
        /*0058*/ 	.word	index@(_Z17centroid_distancePfS_iiS_)
        /*005c*/ 	.word	0x00000014


	//----- nvinfo : EIATTR_FRAME_SIZE
	.align		4
.L_15:
        /*0060*/ 	.byte	0x04, 0x11
        /*0062*/ 	.short	(.L_17 - .L_16)
	.align		4
.L_16:
        /*0064*/ 	.word	index@(_Z17centroid_distancePfS_iiS_)
        /*0068*/ 	.word	0x00000000


	//----- nvinfo : EIATTR_MIN_STACK_SIZE
	.align		4
.L_17:
        /*006c*/ 	.byte	0x04, 0x12
        /*006e*/ 	.short	(.L_19 - .L_18)
	.align		4
.L_18:
        /*0070*/ 	.word	index@(_Z17centroid_distancePfS_iiS_)
        /*0074*/ 	.word	0x00000000


	//----- nvinfo : EIATTR_MIN_STACK_SIZE
	.align		4
.L_19:
        /*0078*/ 	.byte	0x04, 0x12
        /*007a*/ 	.short	(.L_21 - .L_20)
	.align		4
.L_20:
        /*007c*/ 	.word	index@(_Z18calculate_centroidPfPiS_S_iii)
        /*0080*/ 	.word	0x00000000


	//----- nvinfo : EIATTR_MIN_STACK_SIZE
	.align		4
.L_21:
        /*0084*/ 	.byte	0x04, 0x12
        /*0086*/ 	.short	(.L_23 - .L_22)
	.align		4
.L_22:
        /*0088*/ 	.word	index@(_Z14assign_clusterPiPKfS1_iii)
        /*008c*/ 	.word	0x00000000


	//----- nvinfo : EIATTR_MIN_STACK_SIZE
	.align		4
.L_23:
        /*0090*/ 	.byte	0x04, 0x12
        /*0092*/ 	.short	(.L_25 - .L_24)
	.align		4
.L_24:
        /*0094*/ 	.word	index@(_Z18calculate_distancePfS_S_iii)
        /*0098*/ 	.word	0x00000000
.L_25:


//--------------------- .nv.compat                --------------------------
	.section	.nv.compat,"",@"SHT_CUDA_COMPAT_INFO"
	.align	4
        /*0000*/ 	.byte	0x02, 0x09, 0x00, 0x00, 0x02, 0x02, 0x01, 0x00, 0x02, 0x05, 0x05, 0x00, 0x03, 0x07, 0x01, 0x01
        /*0010*/ 	.byte	0x02, 0x03, 0x00, 0x00, 0x02, 0x06, 0x01, 0x00, 0x04, 0x0b, 0x08, 0x00, 0x01, 0x00, 0x00, 0x00
        /*0020*/ 	.byte	0x00, 0x00, 0x00, 0x00


//--------------------- .nv.info._Z17centroid_distancePfS_iiS_ --------------------------
	.section	.nv.info._Z17centroid_distancePfS_iiS_,"",@"SHT_CUDA_INFO"
	.sectionflags	@""
	.align	4


	//----- nvinfo : EIATTR_CUDA_API_VERSION
	.align		4
        /*0000*/ 	.byte	0x04, 0x37
        /*0002*/ 	.short	(.L_27 - .L_26)
.L_26:
        /*0004*/ 	.word	0x00000082


	//----- nvinfo : EIATTR_KPARAM_INFO
	.align		4
.L_27:
        /*0008*/ 	.byte	0x04, 0x17
        /*000a*/ 	.short	(.L_29 - .L_28)
.L_28:
        /*000c*/ 	.word	0x00000000
        /*0010*/ 	.short	0x0004
        /*0012*/ 	.short	0x0018
        /*0014*/ 	.byte	0x00, 0xf5, 0x21, 0x00


	//----- nvinfo : EIATTR_KPARAM_INFO
	.align		4
.L_29:
        /*0018*/ 	.byte	0x04, 0x17
        /*001a*/ 	.short	(.L_31 - .L_30)
.L_30:
        /*001c*/ 	.word	0x00000000
        /*0020*/ 	.short	0x0003
        /*0022*/ 	.short	0x0014
        /*0024*/ 	.byte	0x00, 0xf0, 0x11, 0x00


	//----- nvinfo : EIATTR_KPARAM_INFO
	.align		4
.L_31:
        /*0028*/ 	.byte	0x04, 0x17
        /*002a*/ 	.short	(.L_33 - .L_32)
.L_32:
        /*002c*/ 	.word	0x00000000
        /*0030*/ 	.short	0x0002
        /*0032*/ 	.short	0x0010
        /*0034*/ 	.byte	0x00, 0xf0, 0x11, 0x00


	//----- nvinfo : EIATTR_KPARAM_INFO
	.align		4
.L_33:
        /*0038*/ 	.byte	0x04, 0x17
        /*003a*/ 	.short	(.L_35 - .L_34)
.L_34:
        /*003c*/ 	.word	0x00000000
        /*0040*/ 	.short	0x0001
        /*0042*/ 	.short	0x0008
        /*0044*/ 	.byte	0x00, 0xf5, 0x21, 0x00


	//----- nvinfo : EIATTR_KPARAM_INFO
	.align		4
.L_35:
        /*0048*/ 	.byte	0x04, 0x17
        /*004a*/ 	.short	(.L_37 - .L_36)
.L_36:
        /*004c*/ 	.word	0x00000000
        /*0050*/ 	.short	0x0000
        /*0052*/ 	.short	0x0000
        /*0054*/ 	.byte	0x00, 0xf5, 0x21, 0x00


	//----- nvinfo : EIATTR_SPARSE_MMA_MASK
	.align		4
.L_37:
        /*0058*/ 	.byte	0x03, 0x50
        /*005a*/ 	.short	0x0000


	//----- nvinfo : EIATTR_MAXREG_COUNT
	.align		4
        /*005c*/ 	.byte	0x03, 0x1b
        /*005e*/ 	.short	0x00ff


	//----- nvinfo : EIATTR_MERCURY_ISA_VERSION
	.align		4
        /*0060*/ 	.byte	0x03, 0x5f
        /*0062*/ 	.short	0x0101


	//----- nvinfo : EIATTR_VRC_CTA_INIT_COUNT
	.align		4
        /*0064*/ 	.byte	0x02, 0x4a
	.zero		1
	.zero		1


	//----- nvinfo : EIATTR_EXIT_INSTR_OFFSETS
	.align		4
        /*0068*/ 	.byte	0x04, 0x1c
        /*006a*/ 	.short	(.L_39 - .L_38)


	//   ....[0]....
.L_38:
        /*006c*/ 	.word	0x00000070


	//   ....[1]....
        /*0070*/ 	.word	0x000000e0


	//   ....[2]....
        /*0074*/ 	.word	0x00000790


	//   ....[3]....
        /*0078*/ 	.word	0x00000ac0


	//   ....[4]....
        /*007c*/ 	.word	0x00000cb0


	//   ....[5]....
        /*0080*/ 	.word	0x00000db0


	//----- nvinfo : EIATTR_CBANK_PARAM_SIZE
	.align		4
.L_39:
        /*0084*/ 	.byte	0x03, 0x19
        /*0086*/ 	.short	0x0020


	//----- nvinfo : EIATTR_PARAM_CBANK
	.align		4
        /*0088*/ 	.byte	0x04, 0x0a
        /*008a*/ 	.short	(.L_41 - .L_40)
	.align		4
.L_40:
        /*008c*/ 	.word	index@(.nv.constant0._Z17centroid_distancePfS_iiS_)
        /*0090*/ 	.short	0x0380
        /*0092*/ 	.short	0x0020


	//----- nvinfo : EIATTR_SW_WAR
	.align		4
.L_41:
        /*0094*/ 	.byte	0x04, 0x36
        /*0096*/ 	.short	(.L_43 - .L_42)
.L_42:
        /*0098*/ 	.word	0x00000008
.L_43:


//--------------------- .nv.info._Z18calculate_centroidPfPiS_S_iii --------------------------
	.section	.nv.info._Z18calculate_centroidPfPiS_S_iii,"",@"SHT_CUDA_INFO"
	.sectionflags	@""
	.align	4


	//----- nvinfo : EIATTR_CUDA_API_VERSION
	.align		4
        /*0000*/ 	.byte	0x04, 0x37
        /*0002*/ 	.short	(.L_45 - .L_44)
.L_44:
        /*0004*/ 	.word	0x00000082


	//----- nvinfo : EIATTR_KPARAM_INFO
	.align		4
.L_45:
        /*0008*/ 	.byte	0x04, 0x17
        /*000a*/ 	.short	(.L_47 - .L_46)
.L_46:
        /*000c*/ 	.word	0x00000000
        /*0010*/ 	.short	0x0006
        /*0012*/ 	.short	0x0028
        /*0014*/ 	.byte	0x00, 0xf0, 0x11, 0x00


	//----- nvinfo : EIATTR_KPARAM_INFO
	.align		4
.L_47:
        /*0018*/ 	.byte	0x04, 0x17
        /*001a*/ 	.short	(.L_49 - .L_48)
.L_48:
        /*001c*/ 	.word	0x00000000
        /*0020*/ 	.short	0x0005
        /*0022*/ 	.short	0x0024
        /*0024*/ 	.byte	0x00, 0xf0, 0x11, 0x00


	//----- nvinfo : EIATTR_KPARAM_INFO
	.align		4
.L_49:
        /*0028*/ 	.byte	0x04, 0x17
        /*002a*/ 	.short	(.L_51 - .L_50)
.L_50:
        /*002c*/ 	.word	0x00000000
        /*0030*/ 	.short	0x0004
        /*0032*/ 	.short	0x0020
        /*0034*/ 	.byte	0x00, 0xf0, 0x11, 0x00


	//----- nvinfo : EIATTR_KPARAM_INFO
	.align		4
.L_51:
        /*0038*/ 	.byte	0x04, 0x17
        /*003a*/ 	.short	(.L_53 - .L_52)
.L_52:
        /*003c*/ 	.word	0x00000000
        /*0040*/ 	.short	0x0003
        /*0042*/ 	.short	0x0018
        /*0044*/ 	.byte	0x00, 0xf5, 0x21, 0x00


	//----- nvinfo : EIATTR_KPARAM_INFO
	.align		4
.L_53:
        /*0048*/ 	.byte	0x04, 0x17
        /*004a*/ 	.short	(.L_55 - .L_54)
.L_54:
        /*004c*/ 	.word	0x00000000
        /*0050*/ 	.short	0x0002
        /*0052*/ 	.short	0x0010
        /*0054*/ 	.byte	0x00, 0xf5, 0x21, 0x00


	//----- nvinfo : EIATTR_KPARAM_INFO
	.align		4
.L_55:
        /*0058*/ 	.byte	0x04, 0x17
        /*005a*/ 	.short	(.L_57 - .L_56)
.L_56:
        /*005c*/ 	.word	0x00000000
        /*0060*/ 	.short	0x0001
        /*0062*/ 	.short	0x0008
        /*0064*/ 	.byte	0x00, 0xf5, 0x21, 0x00


	//----- nvinfo : EIATTR_KPARAM_INFO
	.align		4
.L_57:
        /*0068*/ 	.byte	0x04, 0x17
        /*006a*/ 	.short	(.L_59 - .L_58)
.L_58:
        /*006c*/ 	.word	0x00000000
        /*0070*/ 	.short	0x0000
        /*0072*/ 	.short	0x0000
        /*0074*/ 	.byte	0x00, 0xf5, 0x21, 0x00


	//----- nvinfo : EIATTR_SPARSE_MMA_MASK
	.align		4
.L_59:
        /*0078*/ 	.byte	0x03, 0x50
        /*007a*/ 	.short	0x0000


	//----- nvinfo : EIATTR_MAXREG_COUNT
	.align		4
        /*007c*/ 	.byte	0x03, 0x1b
        /*007e*/ 	.short	0x00ff


	//----- nvinfo : EIATTR_MERCURY_ISA_VERSION
	.align		4
        /*0080*/ 	.byte	0x03, 0x5f
        /*0082*/ 	.short	0x0101


	//----- nvinfo : EIATTR_VRC_CTA_INIT_COUNT
	.align		4
        /*0084*/ 	.byte	0x02, 0x4a
	.zero		1
	.zero		1


	//----- nvinfo : EIATTR_EXIT_INSTR_OFFSETS
	.align		4
        /*0088*/ 	.byte	0x04, 0x1c
        /*008a*/ 	.short	(.L_61 - .L_60)


	//   ....[0]....
.L_60:
        /*008c*/ 	.word	0x00000090


	//   ....[1]....
        /*0090*/ 	.word	0x000000c0


	//   ....[2]....
        /*0094*/ 	.word	0x00001300


	//----- nvinfo : EIATTR_CRS_STACK_SIZE
	.align		4
.L_61:
        /*0098*/ 	.byte	0x04, 0x1e
        /*009a*/ 	.short	(.L_63 - .L_62)
.L_62:
        /*009c*/ 	.word	0x00000000


	//----- nvinfo : EIATTR_CBANK_PARAM_SIZE
	.align		4
.L_63:
        /*00a0*/ 	.byte	0x03, 0x19
        /*00a2*/ 	.short	0x002c


	//----- nvinfo : EIATTR_PARAM_CBANK
	.align		4
        /*00a4*/ 	.byte	0x04, 0x0a
        /*00a6*/ 	.short	(.L_65 - .L_64)
	.align		4
.L_64:
        /*00a8*/ 	.word	index@(.nv.constant0._Z18calculate_centroidPfPiS_S_iii)
        /*00ac*/ 	.short	0x0380
        /*00ae*/ 	.short	0x002c


	//----- nvinfo : EIATTR_SW_WAR
	.align		4
.L_65:
        /*00b0*/ 	.byte	0x04, 0x36
        /*00b2*/ 	.short	(.L_67 - .L_66)
.L_66:
        /*00b4*/ 	.word	0x00000008
.L_67:


//--------------------- .nv.info._Z14assign_clusterPiPKfS1_iii --------------------------
	.section	.nv.info._Z14assign_clusterPiPKfS1_iii,"",@"SHT_CUDA_INFO"
	.sectionflags	@""
	.align	4


	//----- nvinfo : EIATTR_CUDA_API_VERSION
	.align		4
        /*0000*/ 	.byte	0x04, 0x37
        /*0002*/ 	.short	(.L_69 - .L_68)
.L_68:
        /*0004*/ 	.word	0x00000082


	//----- nvinfo : EIATTR_KPARAM_INFO
	.align		4
.L_69:
        /*0008*/ 	.byte	0x04, 0x17
        /*000a*/ 	.short	(.L_71 - .L_70)
.L_70:
        /*000c*/ 	.word	0x00000000
        /*0010*/ 	.short	0x0005
        /*0012*/ 	.short	0x0020
        /*0014*/ 	.byte	0x00, 0xf0, 0x11, 0x00


	//----- nvinfo : EIATTR_KPARAM_INFO
	.align		4
.L_71:
        /*0018*/ 	.byte	0x04, 0x17
        /*001a*/ 	.short	(.L_73 - .L_72)
.L_72:
        /*001c*/ 	.word	0x00000000
        /*0020*/ 	.short	0x0004
        /*0022*/ 	.short	0x001c
        /*0024*/ 	.byte	0x00, 0xf0, 0x11, 0x00


	//----- nvinfo : EIATTR_KPARAM_INFO
	.align		4
.L_73:
        /*0028*/ 	.byte	0x04, 0x17
        /*002a*/ 	.short	(.L_75 - .L_74)
.L_74:
        /*002c*/ 	.word	0x00000000
        /*0030*/ 	.short	0x0003
        /*0032*/ 	.short	0x0018
        /*0034*/ 	.byte	0x00, 0xf0, 0x11, 0x00


	//----- nvinfo : EIATTR_KPARAM_INFO
	.align		4
.L_75:
        /*0038*/ 	.byte	0x04, 0x17
        /*003a*/ 	.short	(.L_77 - .L_76)
.L_76:
        /*003c*/ 	.word	0x00000000
        /*0040*/ 	.short	0x0002
        /*0042*/ 	.short	0x0010
        /*0044*/ 	.byte	0x00, 0xf5, 0x21, 0x00


	//----- nvinfo : EIATTR_KPARAM_INFO
	.align		4
.L_77:
        /*0048*/ 	.byte	0x04, 0x17
        /*004a*/ 	.short	(.L_79 - .L_78)
.L_78:
        /*004c*/ 	.word	0x00000000
        /*0050*/ 	.short	0x0001
        /*0052*/ 	.short	0x0008
        /*0054*/ 	.byte	0x00, 0xf5, 0x21, 0x00


	//----- nvinfo : EIATTR_KPARAM_INFO
	.align		4
.L_79:
        /*0058*/ 	.byte	0x04, 0x17
        /*005a*/ 	.short	(.L_81 - .L_80)
.L_80:
        /*005c*/ 	.word	0x00000000
        /*0060*/ 	.short	0x0000
        /*0062*/ 	.short	0x0000
        /*0064*/ 	.byte	0x00, 0xf5, 0x21, 0x00


	//----- nvinfo : EIATTR_SPARSE_MMA_MASK
	.align		4
.L_81:
        /*0068*/ 	.byte	0x03, 0x50
        /*006a*/ 	.short	0x0000


	//----- nvinfo : EIATTR_MAXREG_COUNT
	.align		4
        /*006c*/ 	.byte	0x03, 0x1b
        /*006e*/ 	.short	0x00ff


	//----- nvinfo : EIATTR_MERCURY_ISA_VERSION
	.align		4
        /*0070*/ 	.byte	0x03, 0x5f
        /*0072*/ 	.short	0x0101


	//----- nvinfo : EIATTR_VRC_CTA_INIT_COUNT
	.align		4
        /*0074*/ 	.byte	0x02, 0x4a
	.zero		1
	.zero		1


	//----- nvinfo : EIATTR_EXIT_INSTR_OFFSETS
	.align		4
        /*0078*/ 	.byte	0x04, 0x1c
        /*007a*/ 	.short	(.L_83 - .L_82)


	//   ....[0]....
.L_82:
        /*007c*/ 	.word	0x00000070


	//   ....[1]....
        /*0080*/ 	.word	0x00000e20


	//----- nvinfo : EIATTR_CBANK_PARAM_SIZE
	.align		4
.L_83:
        /*0084*/ 	.byte	0x03, 0x19
        /*0086*/ 	.short	0x0024


	//----- nvinfo : EIATTR_PARAM_CBANK
	.align		4
        /*0088*/ 	.byte	0x04, 0x0a
        /*008a*/ 	.short	(.L_85 - .L_84)
	.align		4
.L_84:
        /*008c*/ 	.word	index@(.nv.constant0._Z14assign_clusterPiPKfS1_iii)
        /*0090*/ 	.short	0x0380
        /*0092*/ 	.short	0x0024


	//----- nvinfo : EIATTR_SW_WAR
	.align		4
.L_85:
        /*0094*/ 	.byte	0x04, 0x36
        /*0096*/ 	.short	(.L_87 - .L_86)
.L_86:
        /*0098*/ 	.word	0x00000008
.L_87:


//--------------------- .nv.info._Z18calculate_distancePfS_S_iii --------------------------
	.section	.nv.info._Z18calculate_distancePfS_S_iii,"",@"SHT_CUDA_INFO"
	.sectionflags	@""
	.align	4


	//----- nvinfo : EIATTR_CUDA_API_VERSION
	.align		4
        /*0000*/ 	.byte	0x04, 0x37
        /*0002*/ 	.short	(.L_89 - .L_88)
.L_88:
        /*0004*/ 	.word	0x00000082


	//----- nvinfo : EIATTR_KPARAM_INFO
	.align		4
.L_89:
        /*0008*/ 	.byte	0x04, 0x17
        /*000a*/ 	.short	(.L_91 - .L_90)
.L_90:
        /*000c*/ 	.word	0x00000000
        /*0010*/ 	.short	0x0005
        /*0012*/ 	.short	0x0020
        /*0014*/ 	.byte	0x00, 0xf0, 0x11, 0x00


	//----- nvinfo : EIATTR_KPARAM_INFO
	.align		4
.L_91:
        /*0018*/ 	.byte	0x04, 0x17
        /*001a*/ 	.short	(.L_93 - .L_92)
.L_92:
        /*001c*/ 	.word	0x00000000
        /*0020*/ 	.short	0x0004
        /*0022*/ 	.short	0x001c
        /*0024*/ 	.byte	0x00, 0xf0, 0x11, 0x00


	//----- nvinfo : EIATTR_KPARAM_INFO
	.align		4
.L_93:
        /*0028*/ 	.byte	0x04, 0x17
        /*002a*/ 	.short	(.L_95 - .L_94)
.L_94:
        /*002c*/ 	.word	0x00000000
        /*0030*/ 	.short	0x0003
        /*0032*/ 	.short	0x0018
        /*0034*/ 	.byte	0x00, 0xf0, 0x11, 0x00


	//----- nvinfo : EIATTR_KPARAM_INFO
	.align		4
.L_95:
        /*0038*/ 	.byte	0x04, 0x17
        /*003a*/ 	.short	(.L_97 - .L_96)
.L_96:
        /*003c*/ 	.word	0x00000000
        /*0040*/ 	.short	0x0002
        /*0042*/ 	.short	0x0010
        /*0044*/ 	.byte	0x00, 0xf5, 0x21, 0x00


	//----- nvinfo : EIATTR_KPARAM_INFO
	.align		4
.L_97:
        /*0048*/ 	.byte	0x04, 0x17
        /*004a*/ 	.short	(.L_99 - .L_98)
.L_98:
        /*004c*/ 	.word	0x00000000
        /*0050*/ 	.short	0x0001
        /*0052*/ 	.short	0x0008
        /*0054*/ 	.byte	0x00, 0xf5, 0x21, 0x00


	//----- nvinfo : EIATTR_KPARAM_INFO
	.align		4
.L_99:
        /*0058*/ 	.byte	0x04, 0x17
        /*005a*/ 	.short	(.L_101 - .L_100)
.L_100:
        /*005c*/ 	.word	0x00000000
        /*0060*/ 	.short	0x0000
        /*0062*/ 	.short	0x0000
        /*0064*/ 	.byte	0x00, 0xf5, 0x21, 0x00


	//----- nvinfo : EIATTR_SPARSE_MMA_MASK
	.align		4
.L_101:
        /*0068*/ 	.byte	0x03, 0x50
        /*006a*/ 	.short	0x0000


	//----- nvinfo : EIATTR_MAXREG_COUNT
	.align		4
        /*006c*/ 	.byte	0x03, 0x1b
        /*006e*/ 	.short	0x00ff


	//----- nvinfo : EIATTR_MERCURY_ISA_VERSION
	.align		4
        /*0070*/ 	.byte	0x03, 0x5f
        /*0072*/ 	.short	0x0101


	//----- nvinfo : EIATTR_VRC_CTA_INIT_COUNT
	.align		4
        /*0074*/ 	.byte	0x02, 0x4a
	.zero		1
	.zero		1


	//----- nvinfo : EIATTR_EXIT_INSTR_OFFSETS
	.align		4
        /*0078*/ 	.byte	0x04, 0x1c
        /*007a*/ 	.short	(.L_103 - .L_102)


	//   ....[0]....
.L_102:
        /*007c*/ 	.word	0x00000080


	//   ....[1]....
        /*0080*/ 	.word	0x00000960


	//   ....[2]....
        /*0084*/ 	.word	0x00000ad0


	//   ....[3]....
        /*0088*/ 	.word	0x00000ba0


	//   ....[4]....
        /*008c*/ 	.word	0x00000c30


	//   ....[5]....
        /*0090*/ 	.word	0x00000c90


	//----- nvinfo : EIATTR_CBANK_PARAM_SIZE
	.align		4
.L_103:
        /*0094*/ 	.byte	0x03, 0x19
        /*0096*/ 	.short	0x0024


	//----- nvinfo : EIATTR_PARAM_CBANK
	.align		4
        /*0098*/ 	.byte	0x04, 0x0a
        /*009a*/ 	.short	(.L_105 - .L_104)
	.align		4
.L_104:
        /*009c*/ 	.word	index@(.nv.constant0._Z18calculate_distancePfS_S_iii)
        /*00a0*/ 	.short	0x0380
        /*00a2*/ 	.short	0x0024


	//----- nvinfo : EIATTR_SW_WAR
	.align		4
.L_105:
        /*00a4*/ 	.byte	0x04, 0x36
        /*00a6*/ 	.short	(.L_107 - .L_106)
.L_106:
        /*00a8*/ 	.word	0x00000008
.L_107:


//--------------------- .nv.callgraph             --------------------------
	.section	.nv.callgraph,"",@"SHT_CUDA_CALLGRAPH"
	.align	4
	.sectionentsize	8
	.align		4
        /*0000*/ 	.word	0x00000000
	.align		4
        /*0004*/ 	.word	0xffffffff
	.align		4
        /*0008*/ 	.word	0x00000000
	.align		4
        /*000c*/ 	.word	0xfffffffe
	.align		4
        /*0010*/ 	.word	0x00000000
	.align		4
        /*0014*/ 	.word	0xfffffffd
	.align		4
        /*0018*/ 	.word	0x00000000
	.align		4
        /*001c*/ 	.word	0xfffffffc


//--------------------- .text._Z17centroid_distancePfS_iiS_ --------------------------
	.section	.text._Z17centroid_distancePfS_iiS_,"ax",@progbits
	.align	128
        .global         _Z17centroid_distancePfS_iiS_
        .type           _Z17centroid_distancePfS_iiS_,@function
        .size           _Z17centroid_distancePfS_iiS_,(.L_x_55 - _Z17centroid_distancePfS_iiS_)
        .other          _Z17centroid_distancePfS_iiS_,@"STO_CUDA_ENTRY STV_DEFAULT"
_Z17centroid_distancePfS_iiS_:
.text._Z17centroid_distancePfS_iiS_:
[----:B------:R-:W-:Y:S01]  /*0000*/  LDC R1, c[0x0][0x37c] ;  /* 0x0000df00ff017b82 */ /* 0x000fe20000000800 */
[----:B------:R-:W0:Y:S07]  /*0010*/  S2R R0, SR_TID.X ;  /* 0x0000000000007919 */ /* 0x000e2e0000002100 */
[----:B------:R-:W0:Y:S01]  /*0020*/  S2UR UR4, SR_CTAID.X ;  /* 0x00000000000479c3 */ /* 0x000e220000002500 */
[----:B------:R-:W1:Y:S07]  /*0030*/  LDCU UR5, c[0x0][0x390] ;  /* 0x00007200ff0577ac */ /* 0x000e6e0008000800 */
[----:B------:R-:W0:Y:S02]  /*0040*/  LDC R5, c[0x0][0x360] ;  /* 0x0000d800ff057b82 */ /* 0x000e240000000800 */
[----:B0-----:R-:W-:-:S05]  /*0050*/  IMAD R5, R5, UR4, R0 ;  /* 0x0000000405057c24 */ /* 0x001fca000f8e0200 */
[----:B-1----:R-:W-:-:S13]  /*0060*/  ISETP.GE.AND P0, PT, R5, UR5, PT ;  /* 0x0000000505007c0c */ /* 0x002fda000bf06270 */
[----:B------:R-:W-:Y:S05]  /*0070*/  @P0 EXIT ;  /* 0x000000000000094d */ /* 0x000fea0003800000 */
[----:B------:R-:W0:Y:S01]  /*0080*/  LDC R4, c[0x0][0x394] ;  /* 0x0000e500ff047b82 */ /* 0x000e220000000800 */
[----:B------:R-:W1:Y:S07]  /*0090*/  LDCU.64 UR12, c[0x0][0x358] ;  /* 0x00006b00ff0c77ac */ /* 0x000e6e0008000a00 */
[----:B------:R-:W2:Y:S01]  /*00a0*/  LDC.64 R2, c[0x0][0x398] ;  /* 0x0000e600ff027b82 */ /* 0x000ea20000000a00 */
[----:B0-----:R-:W-:Y:S01]  /*00b0*/  ISETP.GE.AND P0, PT, R4, 0x1, PT ;  /* 0x000000010400780c */ /* 0x001fe20003f06270 */
[----:B--2---:R-:W-:-:S05]  /*00c0*/  IMAD.WIDE R2, R5, 0x4, R2 ;  /* 0x0000000405027825 */ /* 0x004fca00078e0202 */
[----:B-1----:R0:W-:Y:S07]  /*00d0*/  STG.E desc[UR12][R2.64], RZ ;  /* 0x000000ff02007986 */ /* 0x0021ee000c10190c */
[----:B------:R-:W-:Y:S05]  /*00e0*/  @!P0 EXIT ;  /* 0x000000000000894d */ /* 0x000fea0003800000 */
[C---:B------:R-:W-:Y:S01]  /*00f0*/  ISETP.GE.U32.AND P1, PT, R4.reuse, 0x10, PT ;  /* 0x000000100400780c */ /* 0x040fe20003f26070 */
[----:B------:R-:W-:Y:S01]  /*0100*/  HFMA2 R7, -RZ, RZ, 0, 0 ;  /* 0x00000000ff077431 */ /* 0x000fe200000001ff */
[----:B------:R-:W-:Y:S01]  /*0110*/  LOP3.LUT R16, R4, 0xf, RZ, 0xc0, !PT ;  /* 0x0000000f04107812 */ /* 0x000fe200078ec0ff */
[----:B------:R-:W-:Y:S01]  /*0120*/  IMAD R0, R5, R4, RZ ;  /* 0x0000000405007224 */ /* 0x000fe200078e02ff */
[----:B------:R-:W-:Y:S02]  /*0130*/  MOV R5, RZ ;  /* 0x000000ff00057202 */ /* 0x000fe40000000f00 */
[----:B------:R-:W-:-:S07]  /*0140*/  ISETP.NE.AND P0, PT, R16, RZ, PT ;  /* 0x000000ff1000720c */ /* 0x000fce0003f05270 */
[----:B------:R-:W-:Y:S06]  /*0150*/  @!P1 BRA `(.L_x_0) ;  /* 0x00000004008c9947 */ /* 0x000fec0003800000 */
[----:B------:R-:W1:Y:S01]  /*0160*/  LDCU.128 UR8, c[0x0][0x380] ;  /* 0x00007000ff0877ac */ /* 0x000e620008000c00 */
[----:B------:R-:W-:Y:S02]  /*0170*/  LOP3.LUT R7, R4, 0x7ffffff0, RZ, 0xc0, !PT ;  /* 0x7ffffff004077812 */ /* 0x000fe400078ec0ff */
[----:B------:R-:W-:Y:S02]  /*0180*/  MOV R5, RZ ;  /* 0x000000ff00057202 */ /* 0x000fe40000000f00 */
[----:B------:R-:W-:Y:S02]  /*0190*/  MOV R12, R0 ;  /* 0x00000000000c7202 */ /* 0x000fe40000000f00 */
[----:B------:R-:W-:Y:S01]  /*01a0*/  IADD3 R6, PT, PT, -R7, RZ, RZ ;  /* 0x000000ff07067210 */ /* 0x000fe20007ffe1ff */
[----:B-1----:R-:W-:Y:S02]  /*01b0*/  UIADD3 UR6, UP0, UPT, UR8, 0x20, URZ ;  /* 0x0000002008067890 */ /* 0x002fe4000ff1e0ff */
[----:B------:R-:W-:-:S02]  /*01c0*/  UIADD3 UR4, UP1, UPT, UR10, 0x20, URZ ;  /* 0x000000200a047890 */ /* 0x000fc4000ff3e0ff */
[----:B------:R-:W-:Y:S02]  /*01d0*/  UIADD3.X UR7, UPT, UPT, URZ, UR9, URZ, UP0, !UPT ;  /* 0x00000009ff077290 */ /* 0x000fe400087fe4ff */
[----:B------:R-:W-:-:S12]  /*01e0*/  UIADD3.X UR5, UPT, UPT, URZ, UR11, URZ, UP1, !UPT ;  /* 0x0000000bff057290 */ /* 0x000fd80008ffe4ff */
.L_x_1:
[----:B------:R-:W-:Y:S02]  /*01f0*/  MOV R8, UR6 ;  /* 0x0000000600087c02 */ /* 0x000fe40008000f00 */
[----:B------:R-:W-:Y:S02]  /*0200*/  MOV R9, UR7 ;  /* 0x0000000700097c02 */ /* 0x000fe40008000f00 */
[----:B------:R-:W-:Y:S02]  /*0210*/  MOV R10, UR4 ;  /* 0x00000004000a7c02 */ /* 0x000fe40008000f00 */
[----:B------:R-:W-:Y:S01]  /*0220*/  MOV R11, UR5 ;  /* 0x00000005000b7c02 */ /* 0x000fe20008000f00 */
[----:B------:R-:W-:-:S04]  /*0230*/  IMAD.WIDE R8, R12, 0x4, R8 ;  /* 0x000000040c087825 */ /* 0x000fc800078e0208 */
[----:B------:R-:W-:Y:S01]  /*0240*/  IMAD.WIDE R10, R12, 0x4, R10 ;  /* 0x000000040c0a7825 */ /* 0x000fe200078e020a */
[----:B--2---:R-:W2:Y:S04]  /*0250*/  LDG.E R13, desc[UR12][R8.64+-0x20] ;  /* 0xffffe00c080d7981 */ /* 0x004ea8000c1e1900 */
[----:B------:R-:W2:Y:S02]  /*0260*/  LDG.E R14, desc[UR12][R10.64+-0x20] ;  /* 0xffffe00c0a0e7981 */ /* 0x000ea4000c1e1900 */
[----:B--2---:R-:W-:-:S04]  /*0270*/  FADD R14, R13, -R14 ;  /* 0x8000000e0d0e7221 */ /* 0x004fc80000000000 */
[----:B------:R-:W-:-:S05]  /*0280*/  FFMA R5, R14, R14, R5 ;  /* 0x0000000e0e057223 */ /* 0x000fca0000000005 */
[----:B------:R1:W-:Y:S04]  /*0290*/  STG.E desc[UR12][R2.64], R5 ;  /* 0x0000000502007986 */ /* 0x0003e8000c10190c */
[----:B------:R-:W2:Y:S04]  /*02a0*/  LDG.E R13, desc[UR12][R8.64+-0x1c] ;  /* 0xffffe40c080d7981 */ /* 0x000ea8000c1e1900 */
[----:B------:R-:W2:Y:S02]  /*02b0*/  LDG.E R14, desc[UR12][R10.64+-0x1c] ;  /* 0xffffe40c0a0e7981 */ /* 0x000ea4000c1e1900 */
[----:B--2---:R-:W-:-:S04]  /*02c0*/  FADD R14, R13, -R14 ;  /* 0x8000000e0d0e7221 */ /* 0x004fc80000000000 */
[----:B------:R-:W-:-:S05]  /*02d0*/  FFMA R13, R14, R14, R5 ;  /* 0x0000000e0e0d7223 */ /* 0x000fca0000000005 */
[----:B------:R2:W-:Y:S04]  /*02e0*/  STG.E desc[UR12][R2.64], R13 ;  /* 0x0000000d02007986 */ /* 0x0005e8000c10190c */
[----:B------:R-:W3:Y:S04]  /*02f0*/  LDG.E R14, desc[UR12][R8.64+-0x18] ;  /* 0xffffe80c080e7981 */ /* 0x000ee8000c1e1900 */
[----:B------:R-:W3:Y:S02]  /*0300*/  LDG.E R15, desc[UR12][R10.64+-0x18] ;  /* 0xffffe80c0a0f7981 */ /* 0x000ee4000c1e1900 */
[----:B---3--:R-:W-:-:S04]  /*0310*/  FADD R14, R14, -R15 ;  /* 0x8000000f0e0e7221 */ /* 0x008fc80000000000 */
[----:B------:R-:W-:-:S05]  /*0320*/  FFMA R15, R14, R14, R13 ;  /* 0x0000000e0e0f7223 */ /* 0x000fca000000000d */
[----:B------:R3:W-:Y:S04]  /*0330*/  STG.E desc[UR12][R2.64], R15 ;  /* 0x0000000f02007986 */ /* 0x0007e8000c10190c */
[----:B-1----:R-:W4:Y:S04]  /*0340*/  LDG.E R5, desc[UR12][R8.64+-0x14] ;  /* 0xffffec0c08057981 */ /* 0x002f28000c1e1900 */
[----:B------:R-:W4:Y:S02]  /*0350*/  LDG.E R14, desc[UR12][R10.64+-0x14] ;  /* 0xffffec0c0a0e7981 */ /* 0x000f24000c1e1900 */
[----:B----4-:R-:W-:-:S04]  /*0360*/  FADD R14, R5, -R14 ;  /* 0x8000000e050e7221 */ /* 0x010fc80000000000 */
[----:B------:R-:W-:-:S05]  /*0370*/  FFMA R5, R14, R14, R15 ;  /* 0x0000000e0e057223 */ /* 0x000fca000000000f */
[----:B------:R1:W-:Y:S04]  /*0380*/  STG.E desc[UR12][R2.64], R5 ;  /* 0x0000000502007986 */ /* 0x0003e8000c10190c */
[----:B--2---:R-:W2:Y:S04]  /*0390*/  LDG.E R13, desc[UR12][R8.64+-0x10] ;  /* 0xfffff00c080d7981 */ /* 0x004ea8000c1e1900 */
[----:B------:R-:W2:Y:S02]  /*03a0*/  LDG.E R14, desc[UR12][R10.64+-0x10] ;  /* 0xfffff00c0a0e7981 */ /* 0x000ea4000c1e1900 */
[----:B--2---:R-:W-:-:S04]  /*03b0*/  FADD R14, R13, -R14 ;  /* 0x8000000e0d0e7221 */ /* 0x004fc80000000000 */
[----:B------:R-:W-:-:S05]  /*03c0*/  FFMA R13, R14, R14, R5 ;  /* 0x0000000e0e0d7223 */ /* 0x000fca0000000005 */
[----:B------:R2:W-:Y:S04]  /*03d0*/  STG.E desc[UR12][R2.64], R13 ;  /* 0x0000000d02007986 */ /* 0x0005e8000c10190c */
[----:B------:R-:W4:Y:S04]  /*03e0*/  LDG.E R14, desc[UR12][R8.64+-0xc] ;  /* 0xfffff40c080e7981 */ /* 0x000f28000c1e1900 */
[----:B---3--:R-:W4:Y:S02]  /*03f0*/  LDG.E R15, desc[UR12][R10.64+-0xc] ;  /* 0xfffff40c0a0f7981 */ /* 0x008f24000c1e1900 */
[----:B----4-:R-:W-:-:S04]  /*0400*/  FADD R14, R14, -R15 ;  /* 0x8000000f0e0e7221 */ /* 0x010fc80000000000 */
        /* <DEDUP_REMOVED lines=47> */
[----:B-1----:R-:W3:Y:S04]  /*0700*/  LDG.E R5, desc[UR12][R8.64+0x1c] ;  /* 0x00001c0c08057981 */ /* 0x002ee8000c1e1900 */
[----:B------:R-:W3:Y:S01]  /*0710*/  LDG.E R14, desc[UR12][R10.64+0x1c] ;  /* 0x00001c0c0a0e7981 */ /* 0x000ee2000c1e1900 */
[----:B------:R-:W-:Y:S02]  /*0720*/  IADD3 R6, PT, PT, R6, 0x10, RZ ;  /* 0x0000001006067810 */ /* 0x000fe40007ffe0ff */
[----:B------:R-:W-:-:S02]  /*0730*/  IADD3 R12, PT, PT, R12, 0x10, RZ ;  /* 0x000000100c0c7810 */ /* 0x000fc40007ffe0ff */
[----:B------:R-:W-:Y:S01]  /*0740*/  ISETP.NE.AND P1, PT, R6, RZ, PT ;  /* 0x000000ff0600720c */ /* 0x000fe20003f25270 */
[----:B---3--:R-:W-:-:S04]  /*0750*/  FADD R14, R5, -R14 ;  /* 0x8000000e050e7221 */ /* 0x008fc80000000000 */
[----:B------:R-:W-:-:S05]  /*0760*/  FFMA R5, R14, R14, R15 ;  /* 0x0000000e0e057223 */ /* 0x000fca000000000f */
[----:B------:R2:W-:Y:S03]  /*0770*/  STG.E desc[UR12][R2.64], R5 ;  /* 0x0000000502007986 */ /* 0x0005e6000c10190c */
[----:B------:R-:W-:Y:S05]  /*0780*/  @P1 BRA `(.L_x_1) ;  /* 0xfffffff800981947 */ /* 0x000fea000383ffff */
.L_x_0:
[----:B------:R-:W-:Y:S05]  /*0790*/  @!P0 EXIT ;  /* 0x000000000000894d */ /* 0x000fea0003800000 */
[----:B------:R-:W-:Y:S02]  /*07a0*/  ISETP.GE.U32.AND P0, PT, R16, 0x8, PT ;  /* 0x000000081000780c */ /* 0x000fe40003f06070 */
[----:B------:R-:W-:-:S04]  /*07b0*/  LOP3.LUT R12, R4, 0x7, RZ, 0xc0, !PT ;  /* 0x00000007040c7812 */ /* 0x000fc800078ec0ff */
[----:B------:R-:W-:-:S07]  /*07c0*/  ISETP.NE.AND P1, PT, R12, RZ, PT ;  /* 0x000000ff0c00720c */ /* 0x000fce0003f25270 */
[----:B------:R-:W-:Y:S06]  /*07d0*/  @!P0 BRA `(.L_x_2) ;  /* 0x0000000000b88947 */ /* 0x000fec0003800000 */
[----:B------:R-:W1:Y:S01]  /*07e0*/  LDC.64 R8, c[0x0][0x380] ;  /* 0x0000e000ff087b82 */ /* 0x000e620000000a00 */
[----:B--2---:R-:W-:-:S07]  /*07f0*/  IADD3 R13, PT, PT, R0, R7, RZ ;  /* 0x00000007000d7210 */ /* 0x004fce0007ffe0ff */
[----:B------:R-:W2:Y:S01]  /*0800*/  LDC.64 R10, c[0x0][0x388] ;  /* 0x0000e200ff0a7b82 */ /* 0x000ea20000000a00 */
[----:B-1----:R-:W-:-:S05]  /*0810*/  IMAD.WIDE R8, R13, 0x4, R8 ;  /* 0x000000040d087825 */ /* 0x002fca00078e0208 */
[----:B------:R-:W3:Y:S01]  /*0820*/  LDG.E R6, desc[UR12][R8.64] ;  /* 0x0000000c08067981 */ /* 0x000ee2000c1e1900 */
[----:B--2---:R-:W-:-:S05]  /*0830*/  IMAD.WIDE R10, R13, 0x4, R10 ;  /* 0x000000040d0a7825 */ /* 0x004fca00078e020a */
[----:B------:R-:W3:Y:S02]  /*0840*/  LDG.E R13, desc[UR12][R10.64] ;  /* 0x0000000c0a0d7981 */ /* 0x000ee4000c1e1900 */
[----:B---3--:R-:W-:-:S04]  /*0850*/  FADD R6, R6, -R13 ;  /* 0x8000000d06067221 */ /* 0x008fc80000000000 */
        /* <DEDUP_REMOVED lines=17> */
[----:B------:R-:W4:Y:S04]  /*0970*/  LDG.E R6, desc[UR12][R8.64+0x10] ;  /* 0x0000100c08067981 */ /* 0x000f28000c1e1900 */
[----:B--2---:R-:W4:Y:S02]  /*0980*/  LDG.E R13, desc[UR12][R10.64+0x10] ;  /* 0x0000100c0a0d7981 */ /* 0x004f24000c1e1900 */
[----:B----4-:R-:W-:-:S04]  /*0990*/  FADD R6, R6, -R13 ;  /* 0x8000000d06067221 */ /* 0x010fc80000000000 */
[----:B------:R-:W-:-:S05]  /*09a0*/  FFMA R13, R6, R6, R5 ;  /* 0x00000006060d7223 */ /* 0x000fca0000000005 */
[----:B------:R4:W-:Y:S04]  /*09b0*/  STG.E desc[UR12][R2.64], R13 ;  /* 0x0000000d02007986 */ /* 0x0009e8000c10190c */
[----:B------:R-:W2:Y:S04]  /*09c0*/  LDG.E R6, desc[UR12][R8.64+0x14] ;  /* 0x0000140c08067981 */ /* 0x000ea8000c1e1900 */
[----:B---3--:R-:W2:Y:S02]  /*09d0*/  LDG.E R15, desc[UR12][R10.64+0x14] ;  /* 0x0000140c0a0f7981 */ /* 0x008ea4000c1e1900 */
[----:B--2---:R-:W-:-:S04]  /*09e0*/  FADD R6, R6, -R15 ;  /* 0x8000000f06067221 */ /* 0x004fc80000000000 */
[----:B------:R-:W-:-:S05]  /*09f0*/  FFMA R15, R6, R6, R13 ;  /* 0x00000006060f7223 */ /* 0x000fca000000000d */
[----:B------:R4:W-:Y:S04]  /*0a00*/  STG.E desc[UR12][R2.64], R15 ;  /* 0x0000000f02007986 */ /* 0x0009e8000c10190c */
[----:B-1----:R-:W2:Y:S04]  /*0a10*/  LDG.E R5, desc[UR12][R8.64+0x18] ;  /* 0x0000180c08057981 */ /* 0x002ea8000c1e1900 */
[----:B------:R-:W2:Y:S02]  /*0a20*/  LDG.E R6, desc[UR12][R10.64+0x18] ;  /* 0x0000180c0a067981 */ /* 0x000ea4000c1e1900 */
[----:B--2---:R-:W-:-:S04]  /*0a30*/  FADD R6, R5, -R6 ;  /* 0x8000000605067221 */ /* 0x004fc80000000000 */
[----:B------:R-:W-:-:S05]  /*0a40*/  FFMA R17, R6, R6, R15 ;  /* 0x0000000606117223 */ /* 0x000fca000000000f */
[----:B------:R4:W-:Y:S04]  /*0a50*/  STG.E desc[UR12][R2.64], R17 ;  /* 0x0000001102007986 */ /* 0x0009e8000c10190c */
[----:B------:R-:W2:Y:S04]  /*0a60*/  LDG.E R5, desc[UR12][R8.64+0x1c] ;  /* 0x00001c0c08057981 */ /* 0x000ea8000c1e1900 */
[----:B------:R-:W2:Y:S01]  /*0a70*/  LDG.E R6, desc[UR12][R10.64+0x1c] ;  /* 0x00001c0c0a067981 */ /* 0x000ea2000c1e1900 */
[----:B------:R-:W-:Y:S01]  /*0a80*/  IADD3 R7, PT, PT, R7, 0x8, RZ ;  /* 0x0000000807077810 */ /* 0x000fe20007ffe0ff */
[----:B--2---:R-:W-:-:S04]  /*0a90*/  FADD R6, R5, -R6 ;  /* 0x8000000605067221 */ /* 0x004fc80000000000 */
[----:B------:R-:W-:-:S05]  /*0aa0*/  FFMA R5, R6, R6, R17 ;  /* 0x0000000606057223 */ /* 0x000fca0000000011 */
[----:B------:R4:W-:Y:S02]  /*0ab0*/  STG.E desc[UR12][R2.64], R5 ;  /* 0x0000000502007986 */ /* 0x0009e4000c10190c */
.L_x_2:
[----:B------:R-:W-:Y:S05]  /*0ac0*/  @!P1 EXIT ;  /* 0x000000000000994d */ /* 0x000fea0003800000 */
[----:B------:R-:W-:Y:S02]  /*0ad0*/  ISETP.GE.U32.AND P0, PT, R12, 0x4, PT ;  /* 0x000000040c00780c */ /* 0x000fe40003f06070 */
[----:B------:R-:W-:-:S04]  /*0ae0*/  LOP3.LUT R4, R4, 0x3, RZ, 0xc0, !PT ;  /* 0x0000000304047812 */ /* 0x000fc800078ec0ff */
[----:B------:R-:W-:-:S07]  /*0af0*/  ISETP.NE.AND P1, PT, R4, RZ, PT ;  /* 0x000000ff0400720c */ /* 0x000fce0003f25270 */
[----:B------:R-:W-:Y:S06]  /*0b00*/  @!P0 BRA `(.L_x_3) ;  /* 0x0000000000688947 */ /* 0x000fec0003800000 */
[----:B------:R-:W1:Y:S01]  /*0b10*/  LDC.64 R8, c[0x0][0x380] ;  /* 0x0000e000ff087b82 */ /* 0x000e620000000a00 */
[----:B--2-4-:R-:W-:-:S07]  /*0b20*/  IADD3 R13, PT, PT, R0, R7, RZ ;  /* 0x00000007000d7210 */ /* 0x014fce0007ffe0ff */
        /* <DEDUP_REMOVED lines=18> */
[----:B-1----:R-:W2:Y:S04]  /*0c50*/  LDG.E R5, desc[UR12][R8.64+0xc] ;  /* 0x00000c0c08057981 */ /* 0x002ea8000c1e1900 */
[----:B------:R-:W2:Y:S01]  /*0c60*/  LDG.E R6, desc[UR12][R10.64+0xc] ;  /* 0x00000c0c0a067981 */ /* 0x000ea2000c1e1900 */
[----:B------:R-:W-:Y:S01]  /*0c70*/  IADD3 R7, PT, PT, R7, 0x4, RZ ;  /* 0x0000000407077810 */ /* 0x000fe20007ffe0ff */
[----:B--2---:R-:W-:-:S04]  /*0c80*/  FADD R6, R5, -R6 ;  /* 0x8000000605067221 */ /* 0x004fc80000000000 */
[----:B------:R-:W-:-:S05]  /*0c90*/  FFMA R5, R6, R6, R15 ;  /* 0x0000000606057223 */ /* 0x000fca000000000f */
[----:B------:R3:W-:Y:S02]  /*0ca0*/  STG.E desc[UR12][R2.64], R5 ;  /* 0x0000000502007986 */ /* 0x0007e4000c10190c */
.L_x_3:
[----:B------:R-:W-:Y:S05]  /*0cb0*/  @!P1 EXIT ;  /* 0x000000000000994d */ /* 0x000fea0003800000 */
[----:B--234-:R-:W1:Y:S01]  /*0cc0*/  LDC.64 R12, c[0x0][0x380] ;  /* 0x0000e000ff0c7b82 */ /* 0x01ce620000000a00 */
[----:B------:R-:W-:Y:S02]  /*0cd0*/  IADD3 R15, PT, PT, R0, R7, RZ ;  /* 0x00000007000f7210 */ /* 0x000fe40007ffe0ff */
[----:B------:R-:W-:-:S05]  /*0ce0*/  IADD3 R4, PT, PT, -R4, RZ, RZ ;  /* 0x000000ff04047210 */ /* 0x000fca0007ffe1ff */
[----:B------:R-:W2:Y:S02]  /*0cf0*/  LDC.64 R10, c[0x0][0x388] ;  /* 0x0000e200ff0a7b82 */ /* 0x000ea40000000a00 */
.L_x_4:
[----:B--2---:R-:W-:-:S04]  /*0d00*/  IMAD.WIDE R6, R15, 0x4, R10 ;  /* 0x000000040f067825 */ /* 0x004fc800078e020a */
[C---:B-1----:R-:W-:Y:S02]  /*0d10*/  IMAD.WIDE R8, R15.reuse, 0x4, R12 ;  /* 0x000000040f087825 */ /* 0x042fe400078e020c */
[----:B------:R-:W2:Y:S04]  /*0d20*/  LDG.E R7, desc[UR12][R6.64] ;  /* 0x0000000c06077981 */ /* 0x000ea8000c1e1900 */
[----:B------:R-:W2:Y:S01]  /*0d30*/  LDG.E R8, desc[UR12][R8.64] ;  /* 0x0000000c08087981 */ /* 0x000ea2000c1e1900 */
[----:B------:R-:W-:Y:S02]  /*0d40*/  IADD3 R4, PT, PT, R4, 0x1, RZ ;  /* 0x0000000104047810 */ /* 0x000fe40007ffe0ff */
[----:B------:R-:W-:Y:S02]  /*0d50*/  IADD3 R15, PT, PT, R15, 0x1, RZ ;  /* 0x000000010f0f7810 */ /* 0x000fe40007ffe0ff */
[----:B------:R-:W-:Y:S01]  /*0d60*/  ISETP.NE.AND P0, PT, R4, RZ, PT ;  /* 0x000000ff0400720c */ /* 0x000fe20003f05270 */
[----:B--2---:R-:W-:-:S04]  /*0d70*/  FADD R0, R8, -R7 ;  /* 0x8000000708007221 */ /* 0x004fc80000000000 */
[----:B---3--:R-:W-:-:S05]  /*0d80*/  FFMA R5, R0, R0, R5 ;  /* 0x0000000000057223 */ /* 0x008fca0000000005 */
[----:B------:R3:W-:Y:S03]  /*0d90*/  STG.E desc[UR12][R2.64], R5 ;  /* 0x0000000502007986 */ /* 0x0007e6000c10190c */
[----:B------:R-:W-:Y:S05]  /*0da0*/  @P0 BRA `(.L_x_4) ;  /* 0xfffffffc00d40947 */ /* 0x000fea000383ffff */
[----:B------:R-:W-:Y:S05]  /*0db0*/  EXIT ;  /* 0x000000000000794d */ /* 0x000fea0003800000 */
.L_x_5:
[----:B------:R-:W-:-:S00]  /*0dc0*/  BRA `(.L_x_5) ;  /* 0xfffffffc00fc7947 */ /* 0x000fc0000383ffff */
[----:B------:R-:W-:-:S00]  /*0dd0*/  NOP ;  /* 0x0000000000007918 */ /* 0x000fc00000000000 */
        /* <DEDUP_REMOVED lines=10> */
.L_x_55:


//--------------------- .text._Z18calculate_centroidPfPiS_S_iii --------------------------
	.section	.text._Z18calculate_centroidPfPiS_S_iii,"ax",@progbits
	.align	128
        .global         _Z18calculate_centroidPfPiS_S_iii
        .type           _Z18calculate_centroidPfPiS_S_iii,@function
        .size           _Z18calculate_centroidPfPiS_S_iii,(.L_x_54 - _Z18calculate_centroidPfPiS_S_iii)
        .other          _Z18calculate_centroidPfPiS_S_iii,@"STO_CUDA_ENTRY STV_DEFAULT"
_Z18calculate_centroidPfPiS_S_iii:
.text._Z18calculate_centroidPfPiS_S_iii:
[----:B------:R-:W-:Y:S01]  /*0000*/  LDC R1, c[0x0][0x37c] ;  /* 0x0000df00ff017b82 */ /* 0x000fe20000000800 */
[----:B------:R-:W0:Y:S07]  /*0010*/  S2R R3, SR_TID.X ;  /* 0x0000000000037919 */ /* 0x000e2e0000002100 */
[----:B------:R-:W0:Y:S01]  /*0020*/  S2UR UR4, SR_CTAID.X ;  /* 0x00000000000479c3 */ /* 0x000e220000002500 */
[----:B------:R-:W1:Y:S07]  /*0030*/  LDCU UR5, c[0x0][0x3a4] ;  /* 0x00007480ff0577ac */ /* 0x000e6e0008000800 */
[----:B------:R-:W0:Y:S08]  /*0040*/  LDC R0, c[0x0][0x360] ;  /* 0x0000d800ff007b82 */ /* 0x000e300000000800 */
[----:B------:R-:W2:Y:S01]  /*0050*/  LDC R2, c[0x0][0x3a8] ;  /* 0x0000ea00ff027b82 */ /* 0x000ea20000000800 */
[----:B0-----:R-:W-:Y:S01]  /*0060*/  IMAD R0, R0, UR4, R3 ;  /* 0x0000000400007c24 */ /* 0x001fe2000f8e0203 */
[----:B--2---:R-:W-:-:S04]  /*0070*/  ISETP.GE.AND P0, PT, R2, 0x1, PT ;  /* 0x000000010200780c */ /* 0x004fc80003f06270 */
[----:B-1----:R-:W-:-:S13]  /*0080*/  ISETP.GE.OR P0, PT, R0, UR5, !P0 ;  /* 0x0000000500007c0c */ /* 0x002fda000c706670 */
[----:B------:R-:W-:Y:S05]  /*0090*/  @P0 EXIT ;  /* 0x000000000000094d */ /* 0x000fea0003800000 */
[----:B------:R-:W0:Y:S02]  /*00a0*/  LDC R4, c[0x0][0x3a0] ;  /* 0x0000e800ff047b82 */ /* 0x000e240000000800 */
[----:B0-----:R-:W-:-:S13]  /*00b0*/  ISETP.GE.AND P0, PT, R4, 0x1, PT ;  /* 0x000000010400780c */ /* 0x001fda0003f06270 */
[----:B------:R-:W-:Y:S05]  /*00c0*/  @!P0 EXIT ;  /* 0x000000000000894d */ /* 0x000fea0003800000 */
[----:B------:R-:W0:Y:S01]  /*00d0*/  LDCU.64 UR4, c[0x0][0x388] ;  /* 0x00007100ff0477ac */ /* 0x000e220008000a00 */
[C---:B------:R-:W-:Y:S01]  /*00e0*/  LOP3.LUT R2, R4.reuse, 0x7, RZ, 0xc0, !PT ;  /* 0x0000000704027812 */ /* 0x040fe200078ec0ff */
[----:B------:R-:W-:Y:S01]  /*00f0*/  IMAD.MOV.U32 R5, RZ, RZ, RZ ;  /* 0x000000ffff057224 */ /* 0x000fe200078e00ff */
[C---:B------:R-:W-:Y:S01]  /*0100*/  LOP3.LUT R3, R4.reuse, 0x3, RZ, 0xc0, !PT ;  /* 0x0000000304037812 */ /* 0x040fe200078ec0ff */
[----:B------:R-:W1:Y:S01]  /*0110*/  LDCU.64 UR6, c[0x0][0x358] ;  /* 0x00006b00ff0677ac */ /* 0x000e620008000a00 */
[----:B------:R-:W-:Y:S01]  /*0120*/  LOP3.LUT R4, R4, 0x7ffffff8, RZ, 0xc0, !PT ;  /* 0x7ffffff804047812 */ /* 0x000fe200078ec0ff */
[----:B0-----:R-:W-:-:S04]  /*0130*/  UIADD3 UR4, UP0, UPT, UR4, 0x10, URZ ;  /* 0x0000001004047890 */ /* 0x001fc8000ff1e0ff */
[----:B------:R-:W-:Y:S02]  /*0140*/  UIADD3.X UR5, UPT, UPT, URZ, UR5, URZ, UP0, !UPT ;  /* 0x00000005ff057290 */ /* 0x000fe400087fe4ff */
[----:B------:R-:W-:-:S04]  /*0150*/  IMAD.U32 R12, RZ, RZ, UR4 ;  /* 0x00000004ff0c7e24 */ /* 0x000fc8000f8e00ff */
[----:B-1----:R-:W-:-:S07]  /*0160*/  MOV R13, UR5 ;  /* 0x00000005000d7c02 */ /* 0x002fce0008000f00 */
.L_x_16:
[----:B0-----:R-:W0:Y:S01]  /*0170*/  LDCU UR8, c[0x0][0x3a0] ;  /* 0x00007400ff0877ac */ /* 0x001e220008000800 */
[----:B-1----:R-:W-:Y:S01]  /*0180*/  CS2R R6, SRZ ;  /* 0x0000000000067805 */ /* 0x002fe2000001ff00 */
[----:B------:R-:W-:Y:S01]  /*0190*/  IMAD.MOV.U32 R14, RZ, RZ, RZ ;  /* 0x000000ffff0e7224 */ /* 0x000fe200078e00ff */
[----:B0-----:R-:W-:-:S09]  /*01a0*/  UISETP.GE.U32.AND UP0, UPT, UR8, 0x8, UPT ;  /* 0x000000080800788c */ /* 0x001fd2000bf06070 */
[----:B------:R-:W-:Y:S05]  /*01b0*/  BRA.U !UP0, `(.L_x_6) ;  /* 0x00000009086c7547 */ /* 0x000fea000b800000 */
[----:B------:R-:W2:Y:S01]  /*01c0*/  LDG.E R7, desc[UR6][R12.64+-0x10] ;  /* 0xfffff0060c077981 */ /* 0x000ea2000c1e1900 */
[----:B------:R-:W0:Y:S03]  /*01d0*/  LDC R10, c[0x0][0x3a8] ;  /* 0x0000ea00ff0a7b82 */ /* 0x000e260000000800 */
[----:B------:R-:W3:Y:S04]  /*01e0*/  LDG.E R9, desc[UR6][R12.64+-0xc] ;  /* 0xfffff4060c097981 */ /* 0x000ee8000c1e1900 */
[----:B------:R-:W4:Y:S04]  /*01f0*/  LDG.E R11, desc[UR6][R12.64+-0x8] ;  /* 0xfffff8060c0b7981 */ /* 0x000f28000c1e1900 */
[----:B------:R-:W5:Y:S04]  /*0200*/  LDG.E R15, desc[UR6][R12.64+-0x4] ;  /* 0xfffffc060c0f7981 */ /* 0x000f68000c1e1900 */
[----:B------:R-:W5:Y:S04]  /*0210*/  LDG.E R17, desc[UR6][R12.64] ;  /* 0x000000060c117981 */ /* 0x000f68000c1e1900 */
[----:B------:R-:W5:Y:S04]  /*0220*/  LDG.E R19, desc[UR6][R12.64+0x4] ;  /* 0x000004060c137981 */ /* 0x000f68000c1e1900 */
[----:B------:R-:W5:Y:S04]  /*0230*/  LDG.E R21, desc[UR6][R12.64+0x8] ;  /* 0x000008060c157981 */ /* 0x000f68000c1e1900 */
[----:B------:R-:W5:Y:S01]  /*0240*/  LDG.E R14, desc[UR6][R12.64+0xc] ;  /* 0x00000c060c0e7981 */ /* 0x000f62000c1e1900 */
[----:B--2---:R-:W-:-:S13]  /*0250*/  ISETP.NE.AND P6, PT, R7, R0, PT ;  /* 0x000000000700720c */ /* 0x004fda0003fc5270 */
[----:B------:R-:W1:Y:S02]  /*0260*/  @!P6 LDC.64 R6, c[0x0][0x380] ;  /* 0x0000e000ff06eb82 */ /* 0x000e640000000a00 */
[----:B-1----:R-:W-:-:S05]  /*0270*/  @!P6 IMAD.WIDE.U32 R6, R5, 0x4, R6 ;  /* 0x000000040506e825 */ /* 0x002fca00078e0006 */
[----:B------:R1:W2:Y:S01]  /*0280*/  @!P6 LDG.E R8, desc[UR6][R6.64] ;  /* 0x000000060608e981 */ /* 0x0002a2000c1e1900 */
[-C--:B---3--:R-:W-:Y:S02]  /*0290*/  ISETP.NE.AND P0, PT, R9, R0.reuse, PT ;  /* 0x000000000900720c */ /* 0x088fe40003f05270 */
[-C--:B----4-:R-:W-:Y:S02]  /*02a0*/  ISETP.NE.AND P1, PT, R11, R0.reuse, PT ;  /* 0x000000000b00720c */ /* 0x090fe40003f25270 */
[-C--:B-----5:R-:W-:Y:S02]  /*02b0*/  ISETP.NE.AND P2, PT, R15, R0.reuse, PT ;  /* 0x000000000f00720c */ /* 0x0a0fe40003f45270 */
[-C--:B------:R-:W-:Y:S02]  /*02c0*/  ISETP.NE.AND P3, PT, R17, R0.reuse, PT ;  /* 0x000000001100720c */ /* 0x080fe40003f65270 */
[----:B------:R-:W-:-:S05]  /*02d0*/  ISETP.NE.AND P4, PT, R19, R0, PT ;  /* 0x000000001300720c */ /* 0x000fca0003f85270 */
[----:B------:R-:W3:Y:S01]  /*02e0*/  @!P0 LDC.64 R26, c[0x0][0x380] ;  /* 0x0000e000ff1a8b82 */ /* 0x000ee20000000a00 */
[----:B------:R-:W-:Y:S02]  /*02f0*/  ISETP.NE.AND P5, PT, R21, R0, PT ;  /* 0x000000001500720c */ /* 0x000fe40003fa5270 */
[----:B-1----:R-:W-:-:S05]  /*0300*/  CS2R R6, SRZ ;  /* 0x0000000000067805 */ /* 0x002fca000001ff00 */
[----:B------:R-:W1:Y:S01]  /*0310*/  @!P1 LDC.64 R28, c[0x0][0x380] ;  /* 0x0000e000ff1c9b82 */ /* 0x000e620000000a00 */
[----:B------:R-:W-:-:S07]  /*0320*/  @!P6 MOV R7, 0x1 ;  /* 0x000000010007e802 */ /* 0x000fce0000000f00 */
[----:B------:R-:W4:Y:S08]  /*0330*/  @!P2 LDC.64 R22, c[0x0][0x380] ;  /* 0x0000e000ff16ab82 */ /* 0x000f300000000a00 */
[----:B------:R-:W5:Y:S08]  /*0340*/  @!P3 LDC.64 R24, c[0x0][0x380] ;  /* 0x0000e000ff18bb82 */ /* 0x000f700000000a00 */
[----:B------:R-:W3:Y:S01]  /*0350*/  @!P4 LDC.64 R18, c[0x0][0x380] ;  /* 0x0000e000ff12cb82 */ /* 0x000ee20000000a00 */
[----:B0-----:R-:W-:-:S02]  /*0360*/  IMAD R9, R10, 0x2, R5 ;  /* 0x000000020a097824 */ /* 0x001fc400078e0205 */
[----:B------:R-:W-:-:S05]  /*0370*/  IMAD R11, R10, 0x3, R5 ;  /* 0x000000030a0b7824 */ /* 0x000fca00078e0205 */
[----:B------:R-:W0:Y:S01]  /*0380*/  @!P5 LDC.64 R16, c[0x0][0x380] ;  /* 0x0000e000ff10db82 */ /* 0x000e220000000a00 */
[----:B-1----:R-:W-:-:S04]  /*0390*/  @!P1 IMAD.WIDE.U32 R28, R9, 0x4, R28 ;  /* 0x00000004091c9825 */ /* 0x002fc800078e001c */
[----:B----4-:R-:W-:Y:S02]  /*03a0*/  @!P2 IMAD.WIDE.U32 R22, R11, 0x4, R22 ;  /* 0x000000040b16a825 */ /* 0x010fe400078e0016 */
[----:B------:R-:W4:Y:S02]  /*03b0*/  @!P1 LDG.E R29, desc[UR6][R28.64] ;  /* 0x000000061c1d9981 */ /* 0x000f24000c1e1900 */
[----:B------:R-:W-:Y:S02]  /*03c0*/  IMAD R21, R10, 0x4, R5 ;  /* 0x000000040a157824 */ /* 0x000fe400078e0205 */
[----:B------:R1:W4:Y:S02]  /*03d0*/  @!P2 LDG.E R22, desc[UR6][R22.64] ;  /* 0x000000061616a981 */ /* 0x000324000c1e1900 */
[----:B-----5:R-:W-:-:S05]  /*03e0*/  @!P3 IMAD.WIDE.U32 R24, R21, 0x4, R24 ;  /* 0x000000041518b825 */ /* 0x020fca00078e0018 */
[----:B------:R5:W4:Y:S01]  /*03f0*/  @!P3 LDG.E R20, desc[UR6][R24.64] ;  /* 0x000000061814b981 */ /* 0x000b22000c1e1900 */
[----:B-1----:R-:W-:-:S04]  /*0400*/  IMAD R23, R10, 0x5, R5 ;  /* 0x000000050a177824 */ /* 0x002fc800078e0205 */
[----:B---3--:R-:W-:-:S04]  /*0410*/  @!P4 IMAD.WIDE.U32 R18, R23, 0x4, R18 ;  /* 0x000000041712c825 */ /* 0x008fc800078e0012 */
[----:B-----5:R-:W-:Y:S02]  /*0420*/  IMAD R25, R10, 0x6, R5 ;  /* 0x000000060a197824 */ /* 0x020fe400078e0205 */
[----:B------:R-:W3:Y:S02]  /*0430*/  @!P4 LDG.E R19, desc[UR6][R18.64] ;  /* 0x000000061213c981 */ /* 0x000ee4000c1e1900 */
[----:B0-----:R-:W-:-:S06]  /*0440*/  @!P5 IMAD.WIDE.U32 R16, R25, 0x4, R16 ;  /* 0x000000041910d825 */ /* 0x001fcc00078e0010 */
[----:B------:R-:W5:Y:S01]  /*0450*/  @!P5 LDG.E R17, desc[UR6][R16.64] ;  /* 0x000000061011d981 */ /* 0x000f62000c1e1900 */
[----:B--2---:R-:W-:Y:S01]  /*0460*/  @!P6 FADD R6, RZ, R8 ;  /* 0x00000008ff06e221 */ /* 0x004fe20000000000 */
[----:B------:R-:W-:Y:S01]  /*0470*/  ISETP.NE.AND P6, PT, R14, R0, PT ;  /* 0x000000000e00720c */ /* 0x000fe20003fc5270 */
[----:B------:R-:W-:-:S04]  /*0480*/  IMAD.IADD R8, R5, 0x1, R10 ;  /* 0x0000000105087824 */ /* 0x000fc800078e020a */
[----:B------:R-:W-:-:S06]  /*0490*/  @!P0 IMAD.WIDE.U32 R26, R8, 0x4, R26 ;  /* 0x00000004081a8825 */ /* 0x000fcc00078e001a */
[----:B------:R0:W2:Y:S02]  /*04a0*/  @!P0 LDG.E R27, desc[UR6][R26.64] ;  /* 0x000000061a1b8981 */ /* 0x0000a4000c1e1900 */
[----:B------:R-:W1:Y:S01]  /*04b0*/  @!P6 LDC.64 R14, c[0x0][0x380] ;  /* 0x0000e000ff0eeb82 */ /* 0x000e620000000a00 */
[----:B0-----:R-:W-:-:S04]  /*04c0*/  IMAD R26, R10, 0x7, R5 ;  /* 0x000000070a1a7824 */ /* 0x001fc800078e0205 */
[----:B-1----:R-:W-:-:S06]  /*04d0*/  @!P6 IMAD.WIDE.U32 R14, R26, 0x4, R14 ;  /* 0x000000041a0ee825 */ /* 0x002fcc00078e000e */
[----:B------:R0:W5:Y:S01]  /*04e0*/  @!P6 LDG.E R15, desc[UR6][R14.64] ;  /* 0x000000060e0fe981 */ /* 0x000162000c1e1900 */
[----:B------:R-:W-:Y:S02]  /*04f0*/  @!P0 IADD3 R7, PT, PT, R7, 0x1, RZ ;  /* 0x0000000107078810 */ /* 0x000fe40007ffe0ff */
[----:B------:R-:W-:-:S03]  /*0500*/  IADD3 R16, PT, PT, -R4, 0x8, RZ ;  /* 0x0000000804107810 */ /* 0x000fc60007ffe1ff */
[----:B------:R-:W-:-:S04]  /*0510*/  @!P1 VIADD R7, R7, 0x1 ;  /* 0x0000000107079836 */ /* 0x000fc80000000000 */
[----:B------:R-:W-:-:S04]  /*0520*/  @!P2 VIADD R7, R7, 0x1 ;  /* 0x000000010707a836 */ /* 0x000fc80000000000 */
[----:B------:R-:W-:Y:S01]  /*0530*/  @!P3 VIADD R7, R7, 0x1 ;  /* 0x000000010707b836 */ /* 0x000fe20000000000 */
[----:B------:R-:W-:-:S04]  /*0540*/  UIADD3 UR8, UP0, UPT, UR4, 0x20, URZ ;  /* 0x0000002004087890 */ /* 0x000fc8000ff1e0ff */
[----:B------:R-:W-:Y:S01]  /*0550*/  @!P4 IADD3 R7, PT, PT, R7, 0x1, RZ ;  /* 0x000000010707c810 */ /* 0x000fe20007ffe0ff */
[----:B------:R-:W-:-:S03]  /*0560*/  UIADD3.X UR9, UPT, UPT, URZ, UR5, URZ, UP0, !UPT ;  /* 0x00000005ff097290 */ /* 0x000fc600087fe4ff */
[----:B------:R-:W-:Y:S01]  /*0570*/  @!P5 IADD3 R7, PT, PT, R7, 0x1, RZ ;  /* 0x000000010707d810 */ /* 0x000fe20007ffe0ff */
[----:B------:R-:W-:Y:S01]  /*0580*/  IMAD R23, R10, 0x8, R23 ;  /* 0x000000080a177824 */ /* 0x000fe200078e0217 */
[----:B0-----:R-:W-:Y:S02]  /*0590*/  MOV R14, R4 ;  /* 0x00000004000e7202 */ /* 0x001fe40000000f00 */
[----:B------:R-:W-:Y:S01]  /*05a0*/  @!P6 IADD3 R7, PT, PT, R7, 0x1, RZ ;  /* 0x000000010707e810 */ /* 0x000fe20007ffe0ff */
[----:B--2---:R-:W-:-:S04]  /*05b0*/  @!P0 FADD R6, R6, R27 ;  /* 0x0000001b06068221 */ /* 0x004fc80000000000 */
[----:B----4-:R-:W-:Y:S01]  /*05c0*/  @!P1 FADD R6, R6, R29 ;  /* 0x0000001d06069221 */ /* 0x010fe20000000000 */
[----:B------:R-:W-:-:S03]  /*05d0*/  ISETP.NE.AND P0, PT, R16, RZ, PT ;  /* 0x000000ff1000720c */ /* 0x000fc60003f05270 */
[----:B------:R-:W-:-:S04]  /*05e0*/  @!P2 FADD R6, R6, R22 ;  /* 0x000000160606a221 */ /* 0x000fc80000000000 */
[----:B------:R-:W-:-:S04]  /*05f0*/  @!P3 FADD R6, R6, R20 ;  /* 0x000000140606b221 */ /* 0x000fc80000000000 */
[----:B---3--:R-:W-:-:S04]  /*0600*/  @!P4 FADD R6, R6, R19 ;  /* 0x000000130606c221 */ /* 0x008fc80000000000 */
[----:B-----5:R-:W-:Y:S01]  /*0610*/  @!P5 FADD R6, R6, R17 ;  /* 0x000000110606d221 */ /* 0x020fe20000000000 */
[C---:B------:R-:W-:Y:S01]  /*0620*/  IMAD R27, R10.reuse, 0x8, R11 ;  /* 0x000000080a1b7824 */ /* 0x040fe200078e020b */
[C---:B------:R-:W-:Y:S01]  /*0630*/  LEA R17, R10.reuse, R21, 0x3 ;  /* 0x000000150a117211 */ /* 0x040fe200078e18ff */
[C---:B------:R-:W-:Y:S01]  /*0640*/  IMAD R29, R10.reuse, 0x8, R9 ;  /* 0x000000080a1d7824 */ /* 0x040fe200078e0209 */
[C---:B------:R-:W-:Y:S01]  /*0650*/  LEA R11, R10.reuse, R26, 0x3 ;  /* 0x0000001a0a0b7211 */ /* 0x040fe200078e18ff */
[C---:B------:R-:W-:Y:S02]  /*0660*/  IMAD R21, R10.reuse, 0x8, R25 ;  /* 0x000000080a157824 */ /* 0x040fe400078e0219 */
[----:B------:R-:W-:Y:S02]  /*0670*/  IMAD R20, R10, 0x8, R5 ;  /* 0x000000080a147824 */ /* 0x000fe400078e0205 */
[----:B------:R-:W-:Y:S01]  /*0680*/  @!P6 FADD R6, R6, R15 ;  /* 0x0000000f0606e221 */ /* 0x000fe20000000000 */
[----:B------:R-:W-:Y:S01]  /*0690*/  LEA R15, R10, R8, 0x3 ;  /* 0x000000080a0f7211 */ /* 0x000fe200078e18ff */
[----:B------:R-:W-:Y:S06]  /*06a0*/  @!P0 BRA `(.L_x_6) ;  /* 0x0000000400308947 */ /* 0x000fec0003800000 */
[----:B------:R-:W0:Y:S01]  /*06b0*/  LDC R8, c[0x0][0x3a8] ;  /* 0x0000ea00ff087b82 */ /* 0x000e220000000800 */
[----:B------:R-:W-:Y:S01]  /*06c0*/  IMAD.MOV.U32 R10, RZ, RZ, R15 ;  /* 0x000000ffff0a7224 */ /* 0x000fe200078e000f */
[----:B------:R-:W-:Y:S01]  /*06d0*/  MOV R25, R17 ;  /* 0x0000001100197202 */ /* 0x000fe20000000f00 */
[----:B------:R-:W-:Y:S01]  /*06e0*/  IMAD.MOV.U32 R9, RZ, RZ, R16 ;  /* 0x000000ffff097224 */ /* 0x000fe200078e0010 */
[----:B------:R-:W-:Y:S01]  /*06f0*/  MOV R14, UR8 ;  /* 0x00000008000e7c02 */ /* 0x000fe20008000f00 */
[----:B------:R-:W-:-:S07]  /*0700*/  IMAD.U32 R15, RZ, RZ, UR9 ;  /* 0x00000009ff0f7e24 */ /* 0x000fce000f8e00ff */
.L_x_7:
[----:B------:R-:W2:Y:S04]  /*0710*/  LDG.E R17, desc[UR6][R14.64+-0x10] ;  /* 0xfffff0060e117981 */ /* 0x000ea8000c1e1900 */
[----:B------:R-:W3:Y:S04]  /*0720*/  LDG.E R22, desc[UR6][R14.64+-0x4] ;  /* 0xfffffc060e167981 */ /* 0x000ee8000c1e1900 */
[----:B------:R-:W4:Y:S04]  /*0730*/  LDG.E R19, desc[UR6][R14.64+-0x8] ;  /* 0xfffff8060e137981 */ /* 0x000f28000c1e1900 */
[----:B------:R-:W5:Y:S04]  /*0740*/  LDG.E R18, desc[UR6][R14.64+-0xc] ;  /* 0xfffff4060e127981 */ /* 0x000f68000c1e1900 */
[----:B------:R-:W5:Y:S04]  /*0750*/  LDG.E R28, desc[UR6][R14.64+0x4] ;  /* 0x000004060e1c7981 */ /* 0x000f68000c1e1900 */
[----:B------:R-:W5:Y:S01]  /*0760*/  LDG.E R26, desc[UR6][R14.64+0x8] ;  /* 0x000008060e1a7981 */ /* 0x000f62000c1e1900 */
[----:B--2---:R-:W-:-:S13]  /*0770*/  ISETP.NE.AND P6, PT, R17, R0, PT ;  /* 0x000000001100720c */ /* 0x004fda0003fc5270 */
[----:B------:R-:W1:Y:S02]  /*0780*/  @!P6 LDC.64 R16, c[0x0][0x380] ;  /* 0x0000e000ff10eb82 */ /* 0x000e640000000a00 */
[----:B-1----:R-:W-:-:S06]  /*0790*/  @!P6 IMAD.WIDE.U32 R16, R20, 0x4, R16 ;  /* 0x000000041410e825 */ /* 0x002fcc00078e0010 */
[----:B------:R-:W2:Y:S01]  /*07a0*/  @!P6 LDG.E R17, desc[UR6][R16.64] ;  /* 0x000000061011e981 */ /* 0x000ea2000c1e1900 */
[----:B---3--:R-:W-:-:S03]  /*07b0*/  ISETP.NE.AND P2, PT, R22, R0, PT ;  /* 0x000000001600720c */ /* 0x008fc60003f45270 */
[----:B------:R-:W3:Y:S01]  /*07c0*/  LDG.E R22, desc[UR6][R14.64] ;  /* 0x000000060e167981 */ /* 0x000ee2000c1e1900 */
[-C--:B----4-:R-:W-:Y:S02]  /*07d0*/  ISETP.NE.AND P1, PT, R19, R0.reuse, PT ;  /* 0x000000001300720c */ /* 0x090fe40003f25270 */
[----:B-----5:R-:W-:-:S13]  /*07e0*/  ISETP.NE.AND P0, PT, R18, R0, PT ;  /* 0x000000001200720c */ /* 0x020fda0003f05270 */
[----:B------:R-:W1:Y:S02]  /*07f0*/  @!P0 LDC.64 R18, c[0x0][0x380] ;  /* 0x0000e000ff128b82 */ /* 0x000e640000000a00 */
[----:B-1----:R-:W-:-:S06]  /*0800*/  @!P0 IMAD.WIDE.U32 R18, R10, 0x4, R18 ;  /* 0x000000040a128825 */ /* 0x002fcc00078e0012 */
[----:B------:R-:W4:Y:S01]  /*0810*/  @!P0 LDG.E R19, desc[UR6][R18.64] ;  /* 0x0000000612138981 */ /* 0x000f22000c1e1900 */
[----:B--2---:R-:W-:Y:S02]  /*0820*/  @!P6 FADD R6, R6, R17 ;  /* 0x000000110606e221 */ /* 0x004fe40000000000 */
[----:B------:R-:W1:Y:S02]  /*0830*/  @!P1 LDC.64 R16, c[0x0][0x380] ;  /* 0x0000e000ff109b82 */ /* 0x000e640000000a00 */
[----:B-1----:R-:W-:-:S05]  /*0840*/  @!P1 IMAD.WIDE.U32 R16, R29, 0x4, R16 ;  /* 0x000000041d109825 */ /* 0x002fca00078e0010 */
[----:B------:R1:W2:Y:S02]  /*0850*/  @!P1 LDG.E R24, desc[UR6][R16.64] ;  /* 0x0000000610189981 */ /* 0x0002a4000c1e1900 */
[----:B-1----:R-:W1:Y:S02]  /*0860*/  @!P2 LDC.64 R16, c[0x0][0x380] ;  /* 0x0000e000ff10ab82 */ /* 0x002e640000000a00 */
[----:B-1----:R-:W-:-:S06]  /*0870*/  @!P2 IMAD.WIDE.U32 R16, R27, 0x4, R16 ;  /* 0x000000041b10a825 */ /* 0x002fcc00078e0010 */
[----:B------:R-:W5:Y:S01]  /*0880*/  @!P2 LDG.E R17, desc[UR6][R16.64] ;  /* 0x000000061011a981 */ /* 0x000f62000c1e1900 */
[----:B---3--:R-:W-:-:S03]  /*0890*/  ISETP.NE.AND P3, PT, R22, R0, PT ;  /* 0x000000001600720c */ /* 0x008fc60003f65270 */
[----:B------:R-:W3:Y:S01]  /*08a0*/  LDG.E R22, desc[UR6][R14.64+0xc] ;  /* 0x00000c060e167981 */ /* 0x000ee2000c1e1900 */
[-C--:B------:R-:W-:Y:S01]  /*08b0*/  ISETP.NE.AND P4, PT, R28, R0.reuse, PT ;  /* 0x000000001c00720c */ /* 0x080fe20003f85270 */
[----:B----4-:R-:W-:Y:S01]  /*08c0*/  @!P0 FADD R6, R6, R19 ;  /* 0x0000001306068221 */ /* 0x010fe20000000000 */
[----:B------:R-:W-:Y:S02]  /*08d0*/  ISETP.NE.AND P5, PT, R26, R0, PT ;  /* 0x000000001a00720c */ /* 0x000fe40003fa5270 */
[----:B------:R-:W-:-:S05]  /*08e0*/  @!P6 IADD3 R7, PT, PT, R7, 0x1, RZ ;  /* 0x000000010707e810 */ /* 0x000fca0007ffe0ff */
[----:B------:R-:W1:Y:S02]  /*08f0*/  @!P3 LDC.64 R18, c[0x0][0x380] ;  /* 0x0000e000ff12bb82 */ /* 0x000e640000000a00 */
[----:B-1----:R-:W-:-:S06]  /*0900*/  @!P3 IMAD.WIDE.U32 R18, R25, 0x4, R18 ;  /* 0x000000041912b825 */ /* 0x002fcc00078e0012 */
[----:B------:R-:W4:Y:S01]  /*0910*/  @!P3 LDG.E R19, desc[UR6][R18.64] ;  /* 0x000000061213b981 */ /* 0x000f22000c1e1900 */
[----:B--2---:R-:W-:-:S04]  /*0920*/  @!P1 FADD R6, R6, R24 ;  /* 0x0000001806069221 */ /* 0x004fc80000000000 */
[----:B-----5:R-:W-:Y:S02]  /*0930*/  @!P2 FADD R6, R6, R17 ;  /* 0x000000110606a221 */ /* 0x020fe40000000000 */
[----:B------:R-:W1:Y:S02]  /*0940*/  @!P4 LDC.64 R16, c[0x0][0x380] ;  /* 0x0000e000ff10cb82 */ /* 0x000e640000000a00 */
[----:B-1----:R-:W-:-:S05]  /*0950*/  @!P4 IMAD.WIDE.U32 R16, R23, 0x4, R16 ;  /* 0x000000041710c825 */ /* 0x002fca00078e0010 */
[----:B------:R1:W2:Y:S02]  /*0960*/  @!P4 LDG.E R24, desc[UR6][R16.64] ;  /* 0x000000061018c981 */ /* 0x0002a4000c1e1900 */
[----:B-1----:R-:W1:Y:S01]  /*0970*/  @!P5 LDC.64 R16, c[0x0][0x380] ;  /* 0x0000e000ff10db82 */ /* 0x002e620000000a00 */
[----:B---3--:R-:W-:Y:S01]  /*0980*/  ISETP.NE.AND P6, PT, R22, R0, PT ;  /* 0x000000001600720c */ /* 0x008fe20003fc5270 */
[----:B-1----:R-:W-:-:S05]  /*0990*/  @!P5 IMAD.WIDE.U32 R16, R21, 0x4, R16 ;  /* 0x000000041510d825 */ /* 0x002fca00078e0010 */
[----:B------:R1:W3:Y:S07]  /*09a0*/  @!P5 LDG.E R22, desc[UR6][R16.64] ;  /* 0x000000061016d981 */ /* 0x0002ee000c1e1900 */
[----:B-1----:R-:W1:Y:S02]  /*09b0*/  @!P6 LDC.64 R16, c[0x0][0x380] ;  /* 0x0000e000ff10eb82 */ /* 0x002e640000000a00 */
[----:B-1----:R-:W-:-:S05]  /*09c0*/  @!P6 IMAD.WIDE.U32 R16, R11, 0x4, R16 ;  /* 0x000000040b10e825 */ /* 0x002fca00078e0010 */
[----:B------:R-:W5:Y:S01]  /*09d0*/  @!P6 LDG.E R26, desc[UR6][R16.64] ;  /* 0x00000006101ae981 */ /* 0x000f62000c1e1900 */
[----:B------:R-:W-:Y:S01]  /*09e0*/  @!P0 VIADD R7, R7, 0x1 ;  /* 0x0000000107078836 */ /* 0x000fe20000000000 */
[----:B------:R-:W-:-:S04]  /*09f0*/  IADD3 R14, P0, PT, R14, 0x20, RZ ;  /* 0x000000200e0e7810 */ /* 0x000fc80007f1e0ff */
[----:B------:R-:W-:Y:S02]  /*0a00*/  @!P1 IADD3 R7, PT, PT, R7, 0x1, RZ ;  /* 0x0000000107079810 */ /* 0x000fe40007ffe0ff */
[----:B------:R-:W-:Y:S01]  /*0a10*/  IADD3 R9, PT, PT, R9, 0x8, RZ ;  /* 0x0000000809097810 */ /* 0x000fe20007ffe0ff */
[----:B------:R-:W-:Y:S02]  /*0a20*/  IMAD.X R15, RZ, RZ, R15, P0 ;  /* 0x000000ffff0f7224 */ /* 0x000fe400000e060f */
[----:B------:R-:W-:Y:S01]  /*0a30*/  @!P2 VIADD R7, R7, 0x1 ;  /* 0x000000010707a836 */ /* 0x000fe20000000000 */
[----:B------:R-:W-:Y:S01]  /*0a40*/  ISETP.NE.AND P0, PT, R9, RZ, PT ;  /* 0x000000ff0900720c */ /* 0x000fe20003f05270 */
[----:B----4-:R-:W-:-:S03]  /*0a50*/  @!P3 FADD R6, R6, R19 ;  /* 0x000000130606b221 */ /* 0x010fc60000000000 */
[----:B------:R-:W-:-:S05]  /*0a60*/  @!P3 IADD3 R7, PT, PT, R7, 0x1, RZ ;  /* 0x000000010707b810 */ /* 0x000fca0007ffe0ff */
[----:B------:R-:W-:-:S04]  /*0a70*/  @!P4 VIADD R7, R7, 0x1 ;  /* 0x000000010707c836 */ /* 0x000fc80000000000 */
[----:B------:R-:W-:Y:S01]  /*0a80*/  @!P5 VIADD R7, R7, 0x1 ;  /* 0x000000010707d836 */ /* 0x000fe20000000000 */
[C---:B0-----:R-:W-:Y:S01]  /*0a90*/  LEA R10, R8.reuse, R10, 0x3 ;  /* 0x0000000a080a7211 */ /* 0x041fe200078e18ff */
[C---:B------:R-:W-:Y:S01]  /*0aa0*/  IMAD R20, R8.reuse, 0x8, R20 ;  /* 0x0000000808147824 */ /* 0x040fe200078e0214 */
[C---:B------:R-:W-:Y:S01]  /*0ab0*/  LEA R29, R8.reuse, R29, 0x3 ;  /* 0x0000001d081d7211 */ /* 0x040fe200078e18ff */
[C---:B------:R-:W-:Y:S01]  /*0ac0*/  IMAD R27, R8.reuse, 0x8, R27 ;  /* 0x00000008081b7824 */ /* 0x040fe200078e021b */
[C---:B------:R-:W-:Y:S01]  /*0ad0*/  LEA R25, R8.reuse, R25, 0x3 ;  /* 0x0000001908197211 */ /* 0x040fe200078e18ff */
[C---:B------:R-:W-:Y:S01]  /*0ae0*/  IMAD R21, R8.reuse, 0x8, R21 ;  /* 0x0000000808157824 */ /* 0x040fe200078e0215 */
[C---:B------:R-:W-:Y:S01]  /*0af0*/  LEA R23, R8.reuse, R23, 0x3 ;  /* 0x0000001708177211 */ /* 0x040fe200078e18ff */
[----:B------:R-:W-:Y:S01]  /*0b00*/  @!P6 VIADD R7, R7, 0x1 ;  /* 0x000000010707e836 */ /* 0x000fe20000000000 */
[----:B------:R-:W-:Y:S01]  /*0b10*/  LEA R11, R8, R11, 0x3 ;  /* 0x0000000b080b7211 */ /* 0x000fe200078e18ff */
[----:B--2---:R-:W-:-:S04]  /*0b20*/  @!P4 FADD R6, R6, R24 ;  /* 0x000000180606c221 */ /* 0x004fc80000000000 */
[----:B---3--:R-:W-:-:S04]  /*0b30*/  @!P5 FADD R6, R6, R22 ;  /* 0x000000160606d221 */ /* 0x008fc80000000000 */
[----:B-----5:R-:W-:Y:S01]  /*0b40*/  @!P6 FADD R6, R6, R26 ;  /* 0x0000001a0606e221 */ /* 0x020fe20000000000 */
[----:B------:R-:W-:Y:S06]  /*0b50*/  @P0 BRA `(.L_x_7) ;  /* 0xfffffff800ec0947 */ /* 0x000fec000383ffff */
[----:B------:R-:W-:-:S07]  /*0b60*/  MOV R14, R4 ;  /* 0x00000004000e7202 */ /* 0x000fce0000000f00 */
.L_x_6:
[----:B------:R-:W-:-:S13]  /*0b70*/  ISETP.NE.AND P0, PT, R2, RZ, PT ;  /* 0x000000ff0200720c */ /* 0x000fda0003f05270 */
[----:B------:R-:W-:Y:S05]  /*0b80*/  @!P0 BRA `(.L_x_8) ;  /* 0x0000000400608947 */ /* 0x000fea0003800000 */
[----:B------:R-:W-:Y:S01]  /*0b90*/  VIADD R8, R2, 0xffffffff ;  /* 0xffffffff02087836 */ /* 0x000fe20000000000 */
[----:B------:R-:W-:-:S04]  /*0ba0*/  ISETP.NE.AND P4, PT, R3, RZ, PT ;  /* 0x000000ff0300720c */ /* 0x000fc80003f85270 */
[----:B------:R-:W-:-:S13]  /*0bb0*/  ISETP.GE.U32.AND P0, PT, R8, 0x3, PT ;  /* 0x000000030800780c */ /* 0x000fda0003f06070 */
[----:B------:R-:W-:Y:S05]  /*0bc0*/  @!P0 BRA `(.L_x_9) ;  /* 0x0000000000a88947 */ /* 0x000fea0003800000 */
[----:B------:R-:W0:Y:S02]  /*0bd0*/  LDC.64 R8, c[0x0][0x388] ;  /* 0x0000e200ff087b82 */ /* 0x000e240000000a00 */
[----:B0-----:R-:W-:-:S05]  /*0be0*/  IMAD.WIDE.U32 R10, R14, 0x4, R8 ;  /* 0x000000040e0a7825 */ /* 0x001fca00078e0008 */
[----:B------:R-:W2:Y:S04]  /*0bf0*/  LDG.E R15, desc[UR6][R10.64+0x4] ;  /* 0x000004060a0f7981 */ /* 0x000ea8000c1e1900 */
[----:B------:R-:W3:Y:S04]  /*0c00*/  LDG.E R9, desc[UR6][R10.64] ;  /* 0x000000060a097981 */ /* 0x000ee8000c1e1900 */
[----:B------:R-:W4:Y:S04]  /*0c10*/  LDG.E R17, desc[UR6][R10.64+0x8] ;  /* 0x000008060a117981 */ /* 0x000f28000c1e1900 */
[----:B------:R-:W5:Y:S01]  /*0c20*/  LDG.E R19, desc[UR6][R10.64+0xc] ;  /* 0x00000c060a137981 */ /* 0x000f62000c1e1900 */
[----:B--2---:R-:W-:-:S02]  /*0c30*/  ISETP.NE.AND P1, PT, R15, R0, PT ;  /* 0x000000000f00720c */ /* 0x004fc40003f25270 */
[-C--:B---3--:R-:W-:Y:S02]  /*0c40*/  ISETP.NE.AND P0, PT, R9, R0.reuse, PT ;  /* 0x000000000900720c */ /* 0x088fe40003f05270 */
[-C--:B----4-:R-:W-:Y:S02]  /*0c50*/  ISETP.NE.AND P2, PT, R17, R0.reuse, PT ;  /* 0x000000001100720c */ /* 0x090fe40003f45270 */
[----:B-----5:R-:W-:-:S07]  /*0c60*/  ISETP.NE.AND P3, PT, R19, R0, PT ;  /* 0x000000001300720c */ /* 0x020fce0003f65270 */
[----:B------:R-:W0:Y:S08]  /*0c70*/  @!P1 LDC R21, c[0x0][0x3a8] ;  /* 0x0000ea00ff159b82 */ /* 0x000e300000000800 */
[----:B------:R-:W1:Y:S01]  /*0c80*/  @!P0 LDC R15, c[0x0][0x3a8] ;  /* 0x0000ea00ff0f8b82 */ /* 0x000e620000000800 */
[----:B------:R-:W-:-:S07]  /*0c90*/  @!P2 IADD3 R24, PT, PT, R14, 0x2, RZ ;  /* 0x000000020e18a810 */ /* 0x000fce0007ffe0ff */
[----:B------:R-:W2:Y:S08]  /*0ca0*/  @!P0 LDC.64 R18, c[0x0][0x380] ;  /* 0x0000e000ff128b82 */ /* 0x000eb00000000a00 */
[----:B------:R-:W3:Y:S01]  /*0cb0*/  @!P2 LDC R23, c[0x0][0x3a8] ;  /* 0x0000ea00ff17ab82 */ /* 0x000ee20000000800 */
[----:B0-----:R-:W-:-:S04]  /*0cc0*/  @!P1 IMAD R22, R14, R21, R21 ;  /* 0x000000150e169224 */ /* 0x001fc800078e0215 */
[--C-:B------:R-:W-:Y:S01]  /*0cd0*/  @!P1 IMAD.IADD R21, R22, 0x1, R5.reuse ;  /* 0x0000000116159824 */ /* 0x100fe200078e0205 */
[C---:B------:R-:W-:Y:S02]  /*0ce0*/  @!P3 IADD3 R22, PT, PT, R14.reuse, 0x3, RZ ;  /* 0x000000030e16b810 */ /* 0x040fe40007ffe0ff */
[----:B------:R-:W0:Y:S01]  /*0cf0*/  @!P1 LDC.64 R16, c[0x0][0x380] ;  /* 0x0000e000ff109b82 */ /* 0x000e220000000a00 */
[----:B-1----:R-:W-:-:S07]  /*0d00*/  @!P0 IMAD R15, R14, R15, R5 ;  /* 0x0000000f0e0f8224 */ /* 0x002fce00078e0205 */
[----:B------:R-:W1:Y:S01]  /*0d10*/  @!P2 LDC.64 R8, c[0x0][0x380] ;  /* 0x0000e000ff08ab82 */ /* 0x000e620000000a00 */
[----:B--2---:R-:W-:-:S06]  /*0d20*/  @!P0 IMAD.WIDE.U32 R18, R15, 0x4, R18 ;  /* 0x000000040f128825 */ /* 0x004fcc00078e0012 */
[----:B------:R-:W2:Y:S01]  /*0d30*/  @!P0 LDG.E R19, desc[UR6][R18.64] ;  /* 0x0000000612138981 */ /* 0x000ea2000c1e1900 */
[----:B------:R-:W4:Y:S01]  /*0d40*/  @!P3 LDC R20, c[0x0][0x3a8] ;  /* 0x0000ea00ff14bb82 */ /* 0x000f220000000800 */
[----:B---3--:R-:W-:-:S07]  /*0d50*/  @!P2 IMAD R15, R24, R23, R5 ;  /* 0x00000017180fa224 */ /* 0x008fce00078e0205 */
[----:B------:R-:W3:Y:S01]  /*0d60*/  @!P3 LDC.64 R10, c[0x0][0x380] ;  /* 0x0000e000ff0abb82 */ /* 0x000ee20000000a00 */
[----:B0-----:R-:W-:-:S06]  /*0d70*/  @!P1 IMAD.WIDE.U32 R16, R21, 0x4, R16 ;  /* 0x0000000415109825 */ /* 0x001fcc00078e0010 */
[----:B------:R-:W5:Y:S01]  /*0d80*/  @!P1 LDG.E R17, desc[UR6][R16.64] ;  /* 0x0000000610119981 */ /* 0x000f62000c1e1900 */
[----:B-1----:R-:W-:-:S06]  /*0d90*/  @!P2 IMAD.WIDE.U32 R8, R15, 0x4, R8 ;  /* 0x000000040f08a825 */ /* 0x002fcc00078e0008 */
[----:B------:R-:W5:Y:S01]  /*0da0*/  @!P2 LDG.E R9, desc[UR6][R8.64] ;  /* 0x000000060809a981 */ /* 0x000f62000c1e1900 */
[----:B----4-:R-:W-:-:S04]  /*0db0*/  @!P3 IMAD R15, R22, R20, R5 ;  /* 0x00000014160fb224 */ /* 0x010fc800078e0205 */
[----:B---3--:R-:W-:-:S06]  /*0dc0*/  @!P3 IMAD.WIDE.U32 R10, R15, 0x4, R10 ;  /* 0x000000040f0ab825 */ /* 0x008fcc00078e000a */
[----:B------:R-:W3:Y:S01]  /*0dd0*/  @!P3 LDG.E R11, desc[UR6][R10.64] ;  /* 0x000000060a0bb981 */ /* 0x000ee2000c1e1900 */
[----:B------:R-:W-:-:S05]  /*0de0*/  @!P0 VIADD R7, R7, 0x1 ;  /* 0x0000000107078836 */ /* 0x000fca0000000000 */
[----:B------:R-:W-:-:S05]  /*0df0*/  @!P1 IADD3 R7, PT, PT, R7, 0x1, RZ ;  /* 0x0000000107079810 */ /* 0x000fca0007ffe0ff */
[----:B------:R-:W-:Y:S01]  /*0e00*/  @!P2 VIADD R7, R7, 0x1 ;  /* 0x000000010707a836 */ /* 0x000fe20000000000 */
[----:B------:R-:W-:-:S03]  /*0e10*/  IADD3 R14, PT, PT, R14, 0x4, RZ ;  /* 0x000000040e0e7810 */ /* 0x000fc60007ffe0ff */
[----:B------:R-:W-:Y:S02]  /*0e20*/  @!P3 VIADD R7, R7, 0x1 ;  /* 0x000000010707b836 */ /* 0x000fe40000000000 */
[----:B--2---:R-:W-:-:S04]  /*0e30*/  @!P0 FADD R6, R6, R19 ;  /* 0x0000001306068221 */ /* 0x004fc80000000000 */
[----:B-----5:R-:W-:-:S04]  /*0e40*/  @!P1 FADD R6, R6, R17 ;  /* 0x0000001106069221 */ /* 0x020fc80000000000 */
[----:B------:R-:W-:-:S04]  /*0e50*/  @!P2 FADD R6, R6, R9 ;  /* 0x000000090606a221 */ /* 0x000fc80000000000 */
[----:B---3--:R-:W-:-:S07]  /*0e60*/  @!P3 FADD R6, R6, R11 ;  /* 0x0000000b0606b221 */ /* 0x008fce0000000000 */
.L_x_9:
[----:B------:R-:W-:Y:S05]  /*0e70*/  @!P4 BRA `(.L_x_8) ;  /* 0x0000000000a4c947 */ /* 0x000fea0003800000 */
[----:B------:R-:W0:Y:S01]  /*0e80*/  LDCU UR8, c[0x0][0x3a0] ;  /* 0x00007400ff0877ac */ /* 0x000e220008000800 */
[----:B------:R-:W-:Y:S01]  /*0e90*/  ISETP.NE.AND P0, PT, R3, 0x1, PT ;  /* 0x000000010300780c */ /* 0x000fe20003f05270 */
[----:B0-----:R-:W-:-:S12]  /*0ea0*/  ULOP3.LUT UP0, URZ, UR8, 0x1, URZ, 0xc0, !UPT ;  /* 0x0000000108ff7892 */ /* 0x001fd8000f80c0ff */
[----:B------:R-:W-:Y:S05]  /*0eb0*/  @!P0 BRA `(.L_x_10) ;  /* 0x0000000000588947 */ /* 0x000fea0003800000 */
[----:B------:R-:W0:Y:S02]  /*0ec0*/  LDC.64 R8, c[0x0][0x388] ;  /* 0x0000e200ff087b82 */ /* 0x000e240000000a00 */
[----:B0-----:R-:W-:-:S05]  /*0ed0*/  IMAD.WIDE.U32 R16, R14, 0x4, R8 ;  /* 0x000000040e107825 */ /* 0x001fca00078e0008 */
[----:B------:R-:W2:Y:S04]  /*0ee0*/  LDG.E R11, desc[UR6][R16.64+0x4] ;  /* 0x00000406100b7981 */ /* 0x000ea8000c1e1900 */
[----:B------:R-:W3:Y:S01]  /*0ef0*/  LDG.E R9, desc[UR6][R16.64] ;  /* 0x0000000610097981 */ /* 0x000ee2000c1e1900 */
[-C--:B--2---:R-:W-:Y:S02]  /*0f00*/  ISETP.NE.AND P1, PT, R11, R0.reuse, PT ;  /* 0x000000000b00720c */ /* 0x084fe40003f25270 */
[----:B---3--:R-:W-:-:S11]  /*0f10*/  ISETP.NE.AND P0, PT, R9, R0, PT ;  /* 0x000000000900720c */ /* 0x008fd60003f05270 */
[----:B------:R-:W0:Y:S08]  /*0f20*/  @!P1 LDC R19, c[0x0][0x3a8] ;  /* 0x0000ea00ff139b82 */ /* 0x000e300000000800 */
[----:B------:R-:W1:Y:S08]  /*0f30*/  @!P0 LDC R15, c[0x0][0x3a8] ;  /* 0x0000ea00ff0f8b82 */ /* 0x000e700000000800 */
[----:B------:R-:W2:Y:S08]  /*0f40*/  @!P0 LDC.64 R10, c[0x0][0x380] ;  /* 0x0000e000ff0a8b82 */ /* 0x000eb00000000a00 */
[----:B------:R-:W3:Y:S01]  /*0f50*/  @!P1 LDC.64 R8, c[0x0][0x380] ;  /* 0x0000e000ff089b82 */ /* 0x000ee20000000a00 */
[----:B0-----:R-:W-:-:S05]  /*0f60*/  @!P1 IMAD R18, R14, R19, R19 ;  /* 0x000000130e129224 */ /* 0x001fca00078e0213 */
[----:B------:R-:W-:Y:S01]  /*0f70*/  @!P1 IADD3 R19, PT, PT, R18, R5, RZ ;  /* 0x0000000512139210 */ /* 0x000fe20007ffe0ff */
[----:B-1----:R-:W-:-:S04]  /*0f80*/  @!P0 IMAD R15, R14, R15, R5 ;  /* 0x0000000f0e0f8224 */ /* 0x002fc800078e0205 */
[----:B--2---:R-:W-:-:S06]  /*0f90*/  @!P0 IMAD.WIDE.U32 R10, R15, 0x4, R10 ;  /* 0x000000040f0a8825 */ /* 0x004fcc00078e000a */
[----:B------:R-:W2:Y:S01]  /*0fa0*/  @!P0 LDG.E R11, desc[UR6][R10.64] ;  /* 0x000000060a0b8981 */ /* 0x000ea2000c1e1900 */
[----:B---3--:R-:W-:-:S06]  /*0fb0*/  @!P1 IMAD.WIDE.U32 R8, R19, 0x4, R8 ;  /* 0x0000000413089825 */ /* 0x008fcc00078e0008 */
[----:B------:R-:W3:Y:S01]  /*0fc0*/  @!P1 LDG.E R9, desc[UR6][R8.64] ;  /* 0x0000000608099981 */ /* 0x000ee2000c1e1900 */
[----:B------:R-:W-:Y:S02]  /*0fd0*/  @!P0 VIADD R7, R7, 0x1 ;  /* 0x0000000107078836 */ /* 0x000fe40000000000 */
[----:B------:R-:W-:-:S03]  /*0fe0*/  VIADD R14, R14, 0x2 ;  /* 0x000000020e0e7836 */ /* 0x000fc60000000000 */
[----:B------:R-:W-:Y:S01]  /*0ff0*/  @!P1 IADD3 R7, PT, PT, R7, 0x1, RZ ;  /* 0x0000000107079810 */ /* 0x000fe20007ffe0ff */
[----:B--2---:R-:W-:-:S04]  /*1000*/  @!P0 FADD R6, R6, R11 ;  /* 0x0000000b06068221 */ /* 0x004fc80000000000 */
[----:B---3--:R-:W-:-:S07]  /*1010*/  @!P1 FADD R6, R6, R9 ;  /* 0x0000000906069221 */ /* 0x008fce0000000000 */
.L_x_10:
[----:B------:R-:W-:Y:S05]  /*1020*/  BRA.U !UP0, `(.L_x_8) ;  /* 0x0000000108387547 */ /* 0x000fea000b800000 */
[----:B------:R-:W0:Y:S02]  /*1030*/  LDC.64 R8, c[0x0][0x388] ;  /* 0x0000e200ff087b82 */ /* 0x000e240000000a00 */
[----:B0-----:R-:W-:-:S06]  /*1040*/  IMAD.WIDE.U32 R8, R14, 0x4, R8 ;  /* 0x000000040e087825 */ /* 0x001fcc00078e0008 */
[----:B------:R-:W2:Y:S01]  /*1050*/  LDG.E R9, desc[UR6][R8.64] ;  /* 0x0000000608097981 */ /* 0x000ea2000c1e1900 */
[----:B------:R-:W-:Y:S01]  /*1060*/  BSSY.RECONVERGENT B0, `(.L_x_8) ;  /* 0x000000a000007945 */ /* 0x000fe20003800200 */
[----:B--2---:R-:W-:-:S13]  /*1070*/  ISETP.NE.AND P0, PT, R9, R0, PT ;  /* 0x000000000900720c */ /* 0x004fda0003f05270 */
[----:B------:R-:W-:Y:S05]  /*1080*/  @P0 BRA `(.L_x_11) ;  /* 0x00000000001c0947 */ /* 0x000fea0003800000 */
[----:B------:R-:W0:Y:S01]  /*1090*/  LDC.64 R8, c[0x0][0x380] ;  /* 0x0000e000ff087b82 */ /* 0x000e220000000a00 */
[----:B------:R-:W1:Y:S02]  /*10a0*/  LDCU UR8, c[0x0][0x3a8] ;  /* 0x00007500ff0877ac */ /* 0x000e640008000800 */
[----:B-1----:R-:W-:-:S04]  /*10b0*/  IMAD R11, R14, UR8, R5 ;  /* 0x000000080e0b7c24 */ /* 0x002fc8000f8e0205 */
[----:B0-----:R-:W-:-:S06]  /*10c0*/  IMAD.WIDE.U32 R8, R11, 0x4, R8 ;  /* 0x000000040b087825 */ /* 0x001fcc00078e0008 */
[----:B------:R-:W2:Y:S01]  /*10d0*/  LDG.E R9, desc[UR6][R8.64] ;  /* 0x0000000608097981 */ /* 0x000ea2000c1e1900 */
[----:B------:R-:W-:Y:S01]  /*10e0*/  IADD3 R7, PT, PT, R7, 0x1, RZ ;  /* 0x0000000107077810 */ /* 0x000fe20007ffe0ff */
[----:B--2---:R-:W-:-:S07]  /*10f0*/  FADD R6, R6, R9 ;  /* 0x0000000906067221 */ /* 0x004fce0000000000 */
.L_x_11:
[----:B------:R-:W-:Y:S05]  /*1100*/  BSYNC.RECONVERGENT B0 ;  /* 0x0000000000007941 */ /* 0x000fea0003800200 */
.L_x_8:
[----:B------:R-:W-:Y:S01]  /*1110*/  ISETP.GT.AND P0, PT, R7, RZ, PT ;  /* 0x000000ff0700720c */ /* 0x000fe20003f04270 */
[----:B------:R-:W-:-:S12]  /*1120*/  BSSY.RECONVERGENT B0, `(.L_x_12) ;  /* 0x000001a000007945 */ /* 0x000fd80003800200 */
[----:B------:R-:W-:Y:S05]  /*1130*/  @!P0 BRA `(.L_x_13) ;  /* 0x0000000000608947 */ /* 0x000fea0003800000 */
[----:B------:R-:W0:Y:S01]  /*1140*/  LDC.64 R8, c[0x0][0x390] ;  /* 0x0000e400ff087b82 */ /* 0x000e220000000a00 */
[----:B------:R-:W1:Y:S07]  /*1150*/  LDCU UR8, c[0x0][0x3a8] ;  /* 0x00007500ff0877ac */ /* 0x000e6e0008000800 */
[----:B------:R-:W2:Y:S01]  /*1160*/  LDC.64 R14, c[0x0][0x398] ;  /* 0x0000e600ff0e7b82 */ /* 0x000ea20000000a00 */
[----:B-1----:R-:W-:-:S04]  /*1170*/  IMAD R17, R0, UR8, R5 ;  /* 0x0000000800117c24 */ /* 0x002fc8000f8e0205 */
[----:B0-----:R-:W-:-:S05]  /*1180*/  IMAD.WIDE R8, R17, 0x4, R8 ;  /* 0x0000000411087825 */ /* 0x001fca00078e0208 */
[----:B------:R-:W3:Y:S01]  /*1190*/  LDG.E R19, desc[UR6][R8.64] ;  /* 0x0000000608137981 */ /* 0x000ee2000c1e1900 */
[----:B------:R-:W-:Y:S01]  /*11a0*/  I2FP.F32.U32 R11, R7 ;  /* 0x00000007000b7245 */ /* 0x000fe20000201000 */
[----:B------:R-:W-:Y:S01]  /*11b0*/  BSSY.RECONVERGENT B1, `(.L_x_14) ;  /* 0x000000f000017945 */ /* 0x000fe20003800200 */
[----:B--2---:R-:W-:Y:S02]  /*11c0*/  IMAD.WIDE R14, R17, 0x4, R14 ;  /* 0x00000004110e7825 */ /* 0x004fe400078e020e */
[----:B------:R-:W0:Y:S08]  /*11d0*/  MUFU.RCP R10, R11 ;  /* 0x0000000b000a7308 */ /* 0x000e300000001000 */
[----:B------:R-:W1:Y:S01]  /*11e0*/  FCHK P0, R6, R11 ;  /* 0x0000000b06007302 */ /* 0x000e620000000000 */
[----:B0-----:R-:W-:-:S04]  /*11f0*/  FFMA R7, -R11, R10, 1 ;  /* 0x3f8000000b077423 */ /* 0x001fc8000000010a */
[----:B------:R-:W-:-:S04]  /*1200*/  FFMA R7, R10, R7, R10 ;  /* 0x000000070a077223 */ /* 0x000fc8000000000a */
[----:B------:R-:W-:-:S04]  /*1210*/  FFMA R10, R7, R6, RZ ;  /* 0x00000006070a7223 */ /* 0x000fc800000000ff */
[----:B------:R-:W-:-:S04]  /*1220*/  FFMA R17, -R11, R10, R6 ;  /* 0x0000000a0b117223 */ /* 0x000fc80000000106 */
[----:B------:R-:W-:Y:S01]  /*1230*/  FFMA R7, R7, R17, R10 ;  /* 0x0000001107077223 */ /* 0x000fe2000000000a */
[----:B---3--:R0:W-:Y:S01]  /*1240*/  STG.E desc[UR6][R14.64], R19 ;  /* 0x000000130e007986 */ /* 0x0081e2000c101906 */
[----:B-1----:R-:W-:Y:S05]  /*1250*/  @!P0 BRA `(.L_x_15) ;  /* 0x0000000000108947 */ /* 0x002fea0003800000 */
[----:B------:R-:W-:Y:S01]  /*1260*/  IMAD.MOV.U32 R7, RZ, RZ, R6 ;  /* 0x000000ffff077224 */ /* 0x000fe200078e0006 */
[----:B------:R-:W-:-:S07]  /*1270*/  MOV R10, 0x1290 ;  /* 0x00001290000a7802 */ /* 0x000fce0000000f00 */
[----:B0-----:R-:W-:Y:S05]  /*1280*/  CALL.REL.NOINC `($__internal_0_$__cuda_sm3x_div_rn_noftz_f32_slowpath) ;  /* 0x0000000000247944 */ /* 0x001fea0003c00000 */
[----:B------:R-:W-:-:S07]  /*1290*/  MOV R7, R6 ;  /* 0x0000000600077202 */ /* 0x000fce0000000f00 */
.L_x_15:
[----:B------:R-:W-:Y:S05]  /*12a0*/  BSYNC.RECONVERGENT B1 ;  /* 0x0000000000017941 */ /* 0x000fea0003800200 */
.L_x_14:
[----:B------:R1:W-:Y:S02]  /*12b0*/  STG.E desc[UR6][R8.64], R7 ;  /* 0x0000000708007986 */ /* 0x0003e4000c101906 */
.L_x_13:
[----:B------:R-:W-:Y:S05]  /*12c0*/  BSYNC.RECONVERGENT B0 ;  /* 0x0000000000007941 */ /* 0x000fea0003800200 */
.L_x_12:
[----:B------:R-:W2:Y:S01]  /*12d0*/  LDCU UR8, c[0x0][0x3a8] ;  /* 0x00007500ff0877ac */ /* 0x000ea20008000800 */
[----:B------:R-:W-:-:S05]  /*12e0*/  VIADD R5, R5, 0x1 ;  /* 0x0000000105057836 */ /* 0x000fca0000000000 */
[----:B--2---:R-:W-:-:S13]  /*12f0*/  ISETP.NE.AND P0, PT, R5, UR8, PT ;  /* 0x0000000805007c0c */ /* 0x004fda000bf05270 */
[----:B------:R-:W-:Y:S05]  /*1300*/  @!P0 EXIT ;  /* 0x000000000000894d */ /* 0x000fea0003800000 */
[----:B------:R-:W-:Y:S05]  /*1310*/  BRA `(.L_x_16) ;  /* 0xffffffec00947947 */ /* 0x000fea000383ffff */
        .weak           $__internal_0_$__cuda_sm3x_div_rn_noftz_f32_slowpath
        .type           $__internal_0_$__cuda_sm3x_div_rn_noftz_f32_slowpath,@function
        .size           $__internal_0_$__cuda_sm3x_div_rn_noftz_f32_slowpath,(.L_x_54 - $__internal_0_$__cuda_sm3x_div_rn_noftz_f32_slowpath)
$__internal_0_$__cuda_sm3x_div_rn_noftz_f32_slowpath:
[----:B------:R-:W-:Y:S01]  /*1320*/  SHF.R.U32.HI R15, RZ, 0x17, R11 ;  /* 0x00000017ff0f7819 */ /* 0x000fe2000001160b */
[----:B------:R-:W-:Y:S01]  /*1330*/  BSSY.RECONVERGENT B2, `(.L_x_17) ;  /* 0x0000063000027945 */ /* 0x000fe20003800200 */
[----:B------:R-:W-:Y:S02]  /*1340*/  SHF.R.U32.HI R6, RZ, 0x17, R7 ;  /* 0x00000017ff067819 */ /* 0x000fe40000011607 */
[----:B------:R-:W-:Y:S02]  /*1350*/  LOP3.LUT R15, R15, 0xff, RZ, 0xc0, !PT ;  /* 0x000000ff0f0f7812 */ /* 0x000fe400078ec0ff */
[----:B------:R-:W-:Y:S02]  /*1360*/  LOP3.LUT R16, R6, 0xff, RZ, 0xc0, !PT ;  /* 0x000000ff06107812 */ /* 0x000fe400078ec0ff */
[----:B------:R-:W-:-:S03]  /*1370*/  IADD3 R18, PT, PT, R15, -0x1, RZ ;  /* 0xffffffff0f127810 */ /* 0x000fc60007ffe0ff */
[----:B------:R-:W-:Y:S01]  /*1380*/  VIADD R17, R16, 0xffffffff ;  /* 0xffffffff10117836 */ /* 0x000fe20000000000 */
[----:B------:R-:W-:-:S04]  /*1390*/  ISETP.GT.U32.AND P0, PT, R18, 0xfd, PT ;  /* 0x000000fd1200780c */ /* 0x000fc80003f04070 */
[----:B------:R-:W-:-:S13]  /*13a0*/  ISETP.GT.U32.OR P0, PT, R17, 0xfd, P0 ;  /* 0x000000fd1100780c */ /* 0x000fda0000704470 */
[----:B------:R-:W-:Y:S01]  /*13b0*/  @!P0 MOV R14, RZ ;  /* 0x000000ff000e8202 */ /* 0x000fe20000000f00 */
[----:B------:R-:W-:Y:S06]  /*13c0*/  @!P0 BRA `(.L_x_18) ;  /* 0x0000000000608947 */ /* 0x000fec0003800000 */
[----:B------:R-:W-:Y:S01]  /*13d0*/  FSETP.GTU.FTZ.AND P0, PT, |R7|, +INF , PT ;  /* 0x7f8000000700780b */ /* 0x000fe20003f1c200 */
[----:B------:R-:W-:Y:S01]  /*13e0*/  IMAD.MOV.U32 R6, RZ, RZ, R11 ;  /* 0x000000ffff067224 */ /* 0x000fe200078e000b */
[----:B------:R-:W-:-:S04]  /*13f0*/  FSETP.GTU.FTZ.AND P1, PT, |R11|, +INF , PT ;  /* 0x7f8000000b00780b */ /* 0x000fc80003f3c200 */
[----:B------:R-:W-:-:S13]  /*1400*/  PLOP3.LUT P0, PT, P0, P1, PT, 0xf8, 0x8f ;  /* 0x00000000008f781c */ /* 0x000fda0000703f70 */
[----:B------:R-:W-:Y:S05]  /*1410*/  @P0 BRA `(.L_x_19) ;  /* 0x00000004004c0947 */ /* 0x000fea0003800000 */
[----:B------:R-:W-:-:S13]  /*1420*/  LOP3.LUT P0, RZ, R11, 0x7fffffff, R7, 0xc8, !PT ;  /* 0x7fffffff0bff7812 */ /* 0x000fda000780c807 */
[----:B------:R-:W-:Y:S05]  /*1430*/  @!P0 BRA `(.L_x_20) ;  /* 0x00000004003c8947 */ /* 0x000fea0003800000 */
[C---:B------:R-:W-:Y:S02]  /*1440*/  FSETP.NEU.FTZ.AND P0, PT, |R7|.reuse, +INF , PT ;  /* 0x7f8000000700780b */ /* 0x040fe40003f1d200 */
[----:B------:R-:W-:Y:S02]  /*1450*/  FSETP.NEU.FTZ.AND P2, PT, |R6|, +INF , PT ;  /* 0x7f8000000600780b */ /* 0x000fe40003f5d200 */
[----:B------:R-:W-:-:S11]  /*1460*/  FSETP.NEU.FTZ.AND P1, PT, |R7|, +INF , PT ;  /* 0x7f8000000700780b */ /* 0x000fd60003f3d200 */
[----:B------:R-:W-:Y:S05]  /*1470*/  @!P2 BRA !P0, `(.L_x_20) ;  /* 0x00000004002ca947 */ /* 0x000fea0004000000 */
[----:B------:R-:W-:-:S04]  /*1480*/  LOP3.LUT P0, RZ, R7, 0x7fffffff, RZ, 0xc0, !PT ;  /* 0x7fffffff07ff7812 */ /* 0x000fc8000780c0ff */
[----:B------:R-:W-:-:S13]  /*1490*/  PLOP3.LUT P0, PT, P2, P0, PT, 0x2f, 0xf2 ;  /* 0x0000000000f2781c */ /* 0x000fda0001700577 */
[----:B------:R-:W-:Y:S05]  /*14a0*/  @P0 BRA `(.L_x_21) ;  /* 0x0000000400180947 */ /* 0x000fea0003800000 */
[----:B------:R-:W-:-:S04]  /*14b0*/  LOP3.LUT P0, RZ, R11, 0x7fffffff, RZ, 0xc0, !PT ;  /* 0x7fffffff0bff7812 */ /* 0x000fc8000780c0ff */
[----:B------:R-:W-:-:S13]  /*14c0*/  PLOP3.LUT P0, PT, P1, P0, PT, 0x2f, 0xf2 ;  /* 0x0000000000f2781c */ /* 0x000fda0000f00577 */
[----:B------:R-:W-:Y:S05]  /*14d0*/  @P0 BRA `(.L_x_22) ;  /* 0x0000000400000947 */ /* 0x000fea0003800000 */
[----:B------:R-:W-:Y:S02]  /*14e0*/  ISETP.GE.AND P0, PT, R17, RZ, PT ;  /* 0x000000ff1100720c */ /* 0x000fe40003f06270 */
[----:B------:R-:W-:-:S11]  /*14f0*/  ISETP.GE.AND P1, PT, R18, RZ, PT ;  /* 0x000000ff1200720c */ /* 0x000fd60003f26270 */
[----:B------:R-:W-:Y:S01]  /*1500*/  @P0 MOV R14, RZ ;  /* 0x000000ff000e0202 */ /* 0x000fe20000000f00 */
[----:B------:R-:W-:Y:S02]  /*1510*/  @!P0 IMAD.MOV.U32 R14, RZ, RZ, -0x40 ;  /* 0xffffffc0ff0e8424 */ /* 0x000fe400078e00ff */
[----:B------:R-:W-:Y:S01]  /*1520*/  @!P0 FFMA R7, R7, 1.84467440737095516160e+19, RZ ;  /* 0x5f80000007078823 */ /* 0x000fe200000000ff */
[----:B------:R-:W-:Y:S02]  /*1530*/  @!P1 FFMA R11, R6, 1.84467440737095516160e+19, RZ ;  /* 0x5f800000060b9823 */ /* 0x000fe400000000ff */
[----:B------:R-:W-:-:S07]  /*1540*/  @!P1 IADD3 R14, PT, PT, R14, 0x40, RZ ;  /* 0x000000400e0e9810 */ /* 0x000fce0007ffe0ff */
.L_x_18:
[----:B------:R-:W-:Y:S01]  /*1550*/  LEA R6, R15, 0xc0800000, 0x17 ;  /* 0xc08000000f067811 */ /* 0x000fe200078eb8ff */
[----:B------:R-:W-:Y:S01]  /*1560*/  BSSY.RECONVERGENT B3, `(.L_x_23) ;  /* 0x0000036000037945 */ /* 0x000fe20003800200 */
[----:B------:R-:W-:-:S03]  /*1570*/  IADD3 R16, PT, PT, R16, -0x7f, RZ ;  /* 0xffffff8110107810 */ /* 0x000fc60007ffe0ff */
[----:B------:R-:W-:Y:S01]  /*1580*/  IMAD.IADD R11, R11, 0x1, -R6 ;  /* 0x000000010b0b7824 */ /* 0x000fe200078e0a06 */
[C---:B------:R-:W-:Y:S01]  /*1590*/  IADD3 R15, PT, PT, R16.reuse, 0x7f, -R15 ;  /* 0x0000007f100f7810 */ /* 0x040fe20007ffe80f */
[----:B------:R-:W-:Y:S02]  /*15a0*/  IMAD R6, R16, -0x800000, R7 ;  /* 0xff80000010067824 */ /* 0x000fe400078e0207 */
[----:B------:R-:W0:Y:S01]  /*15b0*/  MUFU.RCP R17, R11 ;  /* 0x0000000b00117308 */ /* 0x000e220000001000 */
[----:B------:R-:W-:Y:S01]  /*15c0*/  FADD.FTZ R19, -R11, -RZ ;  /* 0x800000ff0b137221 */ /* 0x000fe20000010100 */
[----:B------:R-:W-:-:S03]  /*15d0*/  IMAD.IADD R15, R15, 0x1, R14 ;  /* 0x000000010f0f7824 */ /* 0x000fc600078e020e */
[----:B0-----:R-:W-:-:S04]  /*15e0*/  FFMA R18, R17, R19, 1 ;  /* 0x3f80000011127423 */ /* 0x001fc80000000013 */
[----:B------:R-:W-:-:S04]  /*15f0*/  FFMA R7, R17, R18, R17 ;  /* 0x0000001211077223 */ /* 0x000fc80000000011 */
[----:B------:R-:W-:-:S04]  /*1600*/  FFMA R18, R6, R7, RZ ;  /* 0x0000000706127223 */ /* 0x000fc800000000ff */
[----:B------:R-:W-:-:S04]  /*1610*/  FFMA R17, R19, R18, R6 ;  /* 0x0000001213117223 */ /* 0x000fc80000000006 */
[----:B------:R-:W-:-:S04]  /*1620*/  FFMA R18, R7, R17, R18 ;  /* 0x0000001107127223 */ /* 0x000fc80000000012 */
[----:B------:R-:W-:-:S04]  /*1630*/  FFMA R19, R19, R18, R6 ;  /* 0x0000001213137223 */ /* 0x000fc80000000006 */
[----:B------:R-:W-:-:S05]  /*1640*/  FFMA R6, R7, R19, R18 ;  /* 0x0000001307067223 */ /* 0x000fca0000000012 */
[----:B------:R-:W-:-:S04]  /*1650*/  SHF.R.U32.HI R11, RZ, 0x17, R6 ;  /* 0x00000017ff0b7819 */ /* 0x000fc80000011606 */
[----:B------:R-:W-:-:S04]  /*1660*/  LOP3.LUT R11, R11, 0xff, RZ, 0xc0, !PT ;  /* 0x000000ff0b0b7812 */ /* 0x000fc800078ec0ff */
[----:B------:R-:W-:-:S05]  /*1670*/  IADD3 R17, PT, PT, R11, R15, RZ ;  /* 0x0000000f0b117210 */ /* 0x000fca0007ffe0ff */
[----:B------:R-:W-:-:S05]  /*1680*/  VIADD R11, R17, 0xffffffff ;  /* 0xffffffff110b7836 */ /* 0x000fca0000000000 */
[----:B------:R-:W-:-:S13]  /*1690*/  ISETP.GE.U32.AND P0, PT, R11, 0xfe, PT ;  /* 0x000000fe0b00780c */ /* 0x000fda0003f06070 */
[----:B------:R-:W-:Y:S05]  /*16a0*/  @!P0 BRA `(.L_x_24) ;  /* 0x0000000000808947 */ /* 0x000fea0003800000 */
[----:B------:R-:W-:-:S13]  /*16b0*/  ISETP.GT.AND P0, PT, R17, 0xfe, PT ;  /* 0x000000fe1100780c */ /* 0x000fda0003f04270 */
[----:B------:R-:W-:Y:S05]  /*16c0*/  @P0 BRA `(.L_x_25) ;  /* 0x00000000006c0947 */ /* 0x000fea0003800000 */
[----:B------:R-:W-:-:S13]  /*16d0*/  ISETP.GE.AND P0, PT, R17, 0x1, PT ;  /* 0x000000011100780c */ /* 0x000fda0003f06270 */
[----:B------:R-:W-:Y:S05]  /*16e0*/  @P0 BRA `(.L_x_26) ;  /* 0x0000000000740947 */ /* 0x000fea0003800000 */
[----:B------:R-:W-:Y:S02]  /*16f0*/  ISETP.GE.AND P0, PT, R17, -0x18, PT ;  /* 0xffffffe81100780c */ /* 0x000fe40003f06270 */
[----:B------:R-:W-:-:S11]  /*1700*/  LOP3.LUT R6, R6, 0x80000000, RZ, 0xc0, !PT ;  /* 0x8000000006067812 */ /* 0x000fd600078ec0ff */
[----:B------:R-:W-:Y:S05]  /*1710*/  @!P0 BRA `(.L_x_26) ;  /* 0x0000000000688947 */ /* 0x000fea0003800000 */
[-CC-:B------:R-:W-:Y:S01]  /*1720*/  FFMA.RZ R11, R7, R19.reuse, R18.reuse ;  /* 0x00000013070b7223 */ /* 0x180fe2000000c012 */
[----:B------:R-:W-:Y:S01]  /*1730*/  IADD3 R16, PT, PT, R17, 0x20, RZ ;  /* 0x0000002011107810 */ /* 0x000fe20007ffe0ff */
[-CC-:B------:R-:W-:Y:S01]  /*1740*/  FFMA.RM R14, R7, R19.reuse, R18.reuse ;  /* 0x00000013070e7223 */ /* 0x180fe20000004012 */
[----:B------:R-:W-:Y:S02]  /*1750*/  ISETP.NE.AND P2, PT, R17, RZ, PT ;  /* 0x000000ff1100720c */ /* 0x000fe40003f45270 */
[----:B------:R-:W-:Y:S01]  /*1760*/  LOP3.LUT R15, R11, 0x7fffff, RZ, 0xc0, !PT ;  /* 0x007fffff0b0f7812 */ /* 0x000fe200078ec0ff */
[----:B------:R-:W-:Y:S01]  /*1770*/  FFMA.RP R11, R7, R19, R18 ;  /* 0x00000013070b7223 */ /* 0x000fe20000008012 */
[----:B------:R-:W-:Y:S01]  /*1780*/  IMAD.MOV R7, RZ, RZ, -R17 ;  /* 0x000000ffff077224 */ /* 0x000fe200078e0a11 */
[----:B------:R-:W-:Y:S02]  /*1790*/  ISETP.NE.AND P1, PT, R17, RZ, PT ;  /* 0x000000ff1100720c */ /* 0x000fe40003f25270 */
[----:B------:R-:W-:-:S02]  /*17a0*/  LOP3.LUT R15, R15, 0x800000, RZ, 0xfc, !PT ;  /* 0x008000000f0f7812 */ /* 0x000fc400078efcff */
[----:B------:R-:W-:Y:S02]  /*17b0*/  FSETP.NEU.FTZ.AND P0, PT, R11, R14, PT ;  /* 0x0000000e0b00720b */ /* 0x000fe40003f1d000 */
[----:B------:R-:W-:Y:S02]  /*17c0*/  SHF.L.U32 R16, R15, R16, RZ ;  /* 0x000000100f107219 */ /* 0x000fe400000006ff */
[----:B------:R-:W-:Y:S02]  /*17d0*/  SEL R14, R7, RZ, P2 ;  /* 0x000000ff070e7207 */ /* 0x000fe40001000000 */
[----:B------:R-:W-:Y:S02]  /*17e0*/  ISETP.NE.AND P1, PT, R16, RZ, P1 ;  /* 0x000000ff1000720c */ /* 0x000fe40000f25270 */
[----:B------:R-:W-:Y:S02]  /*17f0*/  SHF.R.U32.HI R14, RZ, R14, R15 ;  /* 0x0000000eff0e7219 */ /* 0x000fe4000001160f */
[----:B------:R-:W-:-:S02]  /*1800*/  PLOP3.LUT P0, PT, P0, P1, PT, 0xf8, 0x8f ;  /* 0x00000000008f781c */ /* 0x000fc40000703f70 */
[----:B------:R-:W-:Y:S02]  /*1810*/  SHF.R.U32.HI R16, RZ, 0x1, R14 ;  /* 0x00000001ff107819 */ /* 0x000fe4000001160e */
[----:B------:R-:W-:-:S04]  /*1820*/  SEL R7, RZ, 0x1, !P0 ;  /* 0x00000001ff077807 */ /* 0x000fc80004000000 */
[----:B------:R-:W-:-:S04]  /*1830*/  LOP3.LUT R7, R7, 0x1, R16, 0xf8, !PT ;  /* 0x0000000107077812 */ /* 0x000fc800078ef810 */
[----:B------:R-:W-:-:S04]  /*1840*/  LOP3.LUT R7, R7, R14, RZ, 0xc0, !PT ;  /* 0x0000000e07077212 */ /* 0x000fc800078ec0ff */
[----:B------:R-:W-:-:S04]  /*1850*/  IADD3 R7, PT, PT, R16, R7, RZ ;  /* 0x0000000710077210 */ /* 0x000fc80007ffe0ff */
[----:B------:R-:W-:Y:S01]  /*1860*/  LOP3.LUT R6, R7, R6, RZ, 0xfc, !PT ;  /* 0x0000000607067212 */ /* 0x000fe200078efcff */
[----:B------:R-:W-:Y:S06]  /*1870*/  BRA `(.L_x_26) ;  /* 0x0000000000107947 */ /* 0x000fec0003800000 */
.L_x_25:
[----:B------:R-:W-:-:S04]  /*1880*/  LOP3.LUT R6, R6, 0x80000000, RZ, 0xc0, !PT ;  /* 0x8000000006067812 */ /* 0x000fc800078ec0ff */
[----:B------:R-:W-:Y:S01]  /*1890*/  LOP3.LUT R6, R6, 0x7f800000, RZ, 0xfc, !PT ;  /* 0x7f80000006067812 */ /* 0x000fe200078efcff */
[----:B------:R-:W-:Y:S06]  /*18a0*/  BRA `(.L_x_26) ;  /* 0x0000000000047947 */ /* 0x000fec0003800000 */
.L_x_24:
[----:B------:R-:W-:-:S07]  /*18b0*/  IMAD R6, R15, 0x800000, R6 ;  /* 0x008000000f067824 */ /* 0x000fce00078e0206 */
.L_x_26:
[----:B------:R-:W-:Y:S05]  /*18c0*/  BSYNC.RECONVERGENT B3 ;  /* 0x0000000000037941 */ /* 0x000fea0003800200 */
.L_x_23:
[----:B------:R-:W-:Y:S05]  /*18d0*/  BRA `(.L_x_27) ;  /* 0x0000000000207947 */ /* 0x000fea0003800000 */
.L_x_22:
[----:B------:R-:W-:-:S04]  /*18e0*/  LOP3.LUT R6, R11, 0x80000000, R7, 0x48, !PT ;  /* 0x800000000b067812 */ /* 0x000fc800078e4807 */
[----:B------:R-:W-:Y:S01]  /*18f0*/  LOP3.LUT R6, R6, 0x7f800000, RZ, 0xfc, !PT ;  /* 0x7f80000006067812 */ /* 0x000fe200078efcff */
[----:B------:R-:W-:Y:S06]  /*1900*/  BRA `(.L_x_27) ;  /* 0x0000000000147947 */ /* 0x000fec0003800000 */
.L_x_21:
[----:B------:R-:W-:Y:S01]  /*1910*/  LOP3.LUT R6, R11, 0x80000000, R7, 0x48, !PT ;  /* 0x800000000b067812 */ /* 0x000fe200078e4807 */
[----:B------:R-:W-:Y:S06]  /*1920*/  BRA `(.L_x_27) ;  /* 0x00000000000c7947 */ /* 0x000fec0003800000 */
.L_x_20:
[----:B------:R-:W0:Y:S01]  /*1930*/  MUFU.RSQ R6, -QNAN ;  /* 0xffc0000000067908 */ /* 0x000e220000001400 */
[----:B------:R-:W-:Y:S05]  /*1940*/  BRA `(.L_x_27) ;  /* 0x0000000000047947 */ /* 0x000fea0003800000 */
.L_x_19:
[----:B------:R-:W-:-:S07]  /*1950*/  FADD.FTZ R6, R7, R6 ;  /* 0x0000000607067221 */ /* 0x000fce0000010000 */
.L_x_27:
[----:B------:R-:W-:Y:S05]  /*1960*/  BSYNC.RECONVERGENT B2 ;  /* 0x0000000000027941 */ /* 0x000fea0003800200 */
.L_x_17:
[----:B------:R-:W-:-:S04]  /*1970*/  HFMA2 R11, -RZ, RZ, 0, 0 ;  /* 0x00000000ff0b7431 */ /* 0x000fc800000001ff */
[----:B0-----:R-:W-:Y:S05]  /*1980*/  RET.REL.NODEC R10 `(_Z18calculate_centroidPfPiS_S_iii) ;  /* 0xffffffe40a9c7950 */ /* 0x001fea0003c3ffff */
.L_x_28:
        /* <DEDUP_REMOVED lines=15> */
.L_x_54:


//--------------------- .text._Z14assign_clusterPiPKfS1_iii --------------------------
	.section	.text._Z14assign_clusterPiPKfS1_iii,"ax",@progbits
	.align	128
        .global         _Z14assign_clusterPiPKfS1_iii
        .type           _Z14assign_clusterPiPKfS1_iii,@function
        .size           _Z14assign_clusterPiPKfS1_iii,(.L_x_57 - _Z14assign_clusterPiPKfS1_iii)
        .other          _Z14assign_clusterPiPKfS1_iii,@"STO_CUDA_ENTRY STV_DEFAULT"
_Z14assign_clusterPiPKfS1_iii:
.text._Z14assign_clusterPiPKfS1_iii:
        /* <DEDUP_REMOVED lines=8> */
[----:B------:R-:W0:Y:S01]  /*0080*/  LDCU UR4, c[0x0][0x39c] ;  /* 0x00007380ff0477ac */ /* 0x000e220008000800 */
[----:B------:R-:W-:Y:S01]  /*0090*/  MOV R6, 0xffffffff ;  /* 0xffffffff00067802 */ /* 0x000fe20000000f00 */
[----:B------:R-:W1:Y:S01]  /*00a0*/  LDCU.64 UR12, c[0x0][0x358] ;  /* 0x00006b00ff0c77ac */ /* 0x000e620008000a00 */
[----:B0-----:R-:W-:-:S09]  /*00b0*/  UISETP.GE.AND UP0, UPT, UR4, 0x1, UPT ;  /* 0x000000010400788c */ /* 0x001fd2000bf06270 */
[----:B-1----:R-:W-:Y:S05]  /*00c0*/  BRA.U !UP0, `(.L_x_29) ;  /* 0x0000000d08487547 */ /* 0x002fea000b800000 */
[----:B------:R-:W0:Y:S02]  /*00d0*/  LDCU UR11, c[0x0][0x3a0] ;  /* 0x00007400ff0b77ac */ /* 0x000e240008000800 */
[----:B0-----:R-:W-:-:S09]  /*00e0*/  UISETP.GE.AND UP0, UPT, UR11, 0x1, UPT ;  /* 0x000000010b00788c */ /* 0x001fd2000bf06270 */
[----:B------:R-:W-:Y:S05]  /*00f0*/  BRA.U !UP0, `(.L_x_30) ;  /* 0x0000000908407547 */ /* 0x000fea000b800000 */
[----:B------:R-:W0:Y:S01]  /*0100*/  LDCU.64 UR6, c[0x0][0x388] ;  /* 0x00007100ff0677ac */ /* 0x000e220008000a00 */
[----:B------:R-:W-:Y:S01]  /*0110*/  IMAD R7, R0, UR11, RZ ;  /* 0x0000000b00077c24 */ /* 0x000fe2000f8e02ff */
[----:B------:R-:W-:Y:S01]  /*0120*/  MOV R6, 0xffffffff ;  /* 0xffffffff00067802 */ /* 0x000fe20000000f00 */
[----:B------:R-:W-:Y:S01]  /*0130*/  IMAD.MOV.U32 R8, RZ, RZ, 0x7f800000 ;  /* 0x7f800000ff087424 */ /* 0x000fe200078e00ff */
[----:B------:R-:W-:Y:S01]  /*0140*/  ULOP3.LUT UR5, UR11, 0x7ffffff8, URZ, 0xc0, !UPT ;  /* 0x7ffffff80b057892 */ /* 0x000fe2000f8ec0ff */
[----:B------:R-:W-:Y:S01]  /*0150*/  IMAD.MOV.U32 R9, RZ, RZ, RZ ;  /* 0x000000ffff097224 */ /* 0x000fe200078e00ff */
[----:B------:R-:W-:Y:S02]  /*0160*/  ULOP3.LUT UR9, UR11, 0x7, URZ, 0xc0, !UPT ;  /* 0x000000070b097892 */ /* 0x000fe4000f8ec0ff */
[----:B------:R-:W-:Y:S02]  /*0170*/  ULOP3.LUT UR10, UR11, 0x3, URZ, 0xc0, !UPT ;  /* 0x000000030b0a7892 */ /* 0x000fe4000f8ec0ff */
[----:B------:R-:W-:-:S02]  /*0180*/  UIADD3 UR8, UPT, UPT, -UR5, URZ, URZ ;  /* 0x000000ff05087290 */ /* 0x000fc4000fffe1ff */
[----:B0-----:R-:W-:-:S04]  /*0190*/  UIADD3 UR6, UP0, UPT, UR6, 0x10, URZ ;  /* 0x0000001006067890 */ /* 0x001fc8000ff1e0ff */
[----:B------:R-:W-:-:S12]  /*01a0*/  UIADD3.X UR7, UPT, UPT, URZ, UR7, URZ, UP0, !UPT ;  /* 0x00000007ff077290 */ /* 0x000fd800087fe4ff */
.L_x_36:
[----:B------:R-:W0:Y:S01]  /*01b0*/  LDCU UR14, c[0x0][0x3a0] ;  /* 0x00007400ff0e77ac */ /* 0x000e220008000800 */
[----:B------:R-:W-:Y:S01]  /*01c0*/  HFMA2 R11, -RZ, RZ, 0, 0 ;  /* 0x00000000ff0b7431 */ /* 0x000fe200000001ff */
[----:B------:R-:W-:Y:S01]  /*01d0*/  UMOV UR4, URZ ;  /* 0x000000ff00047c82 */ /* 0x000fe20008000000 */
[----:B0-----:R-:W-:Y:S02]  /*01e0*/  UISETP.GE.U32.AND UP0, UPT, UR14, 0x8, UPT ;  /* 0x000000080e00788c */ /* 0x001fe4000bf06070 */
[----:B------:R-:W-:-:S07]  /*01f0*/  IMAD R10, R9, UR14, RZ ;  /* 0x0000000e090a7c24 */ /* 0x000fce000f8e02ff */
[----:B------:R-:W-:Y:S05]  /*0200*/  BRA.U !UP0, `(.L_x_31) ;  /* 0x0000000108c47547 */ /* 0x000fea000b800000 */
[----:B------:R-:W0:Y:S01]  /*0210*/  LDC.64 R2, c[0x0][0x390] ;  /* 0x0000e400ff027b82 */ /* 0x000e220000000a00 */
[----:B------:R-:W-:Y:S01]  /*0220*/  IMAD.MOV.U32 R11, RZ, RZ, RZ ;  /* 0x000000ffff0b7224 */ /* 0x000fe200078e00ff */
[----:B------:R-:W-:Y:S01]  /*0230*/  MOV R12, R7 ;  /* 0x00000007000c7202 */ /* 0x000fe20000000f00 */
[----:B------:R-:W-:Y:S01]  /*0240*/  UMOV UR4, UR8 ;  /* 0x0000000800047c82 */ /* 0x000fe20008000000 */
[----:B0-----:R-:W-:-:S03]  /*0250*/  IMAD.WIDE.U32 R2, R10, 0x4, R2 ;  /* 0x000000040a027825 */ /* 0x001fc600078e0002 */
[----:B------:R-:W-:-:S05]  /*0260*/  IADD3 R2, P0, PT, R2, 0x10, RZ ;  /* 0x0000001002027810 */ /* 0x000fca0007f1e0ff */
[----:B------:R-:W-:-:S08]  /*0270*/  IMAD.X R3, RZ, RZ, R3, P0 ;  /* 0x000000ffff037224 */ /* 0x000fd000000e0603 */
.L_x_32:
[----:B------:R-:W-:Y:S01]  /*0280*/  MOV R4, UR6 ;  /* 0x0000000600047c02 */ /* 0x000fe20008000f00 */
[----:B------:R-:W-:Y:S01]  /*0290*/  IMAD.U32 R5, RZ, RZ, UR7 ;  /* 0x00000007ff057e24 */ /* 0x000fe2000f8e00ff */
[----:B------:R-:W2:Y:S03]  /*02a0*/  LDG.E R28, desc[UR12][R2.64+-0x10] ;  /* 0xfffff00c021c7981 */ /* 0x000ea6000c1e1900 */
[----:B------:R-:W-:Y:S01]  /*02b0*/  IMAD.WIDE R4, R12, 0x4, R4 ;  /* 0x000000040c047825 */ /* 0x000fe200078e0204 */
[----:B------:R-:W3:Y:S04]  /*02c0*/  LDG.E R24, desc[UR12][R2.64+-0xc] ;  /* 0xfffff40c02187981 */ /* 0x000ee8000c1e1900 */
[----:B------:R-:W2:Y:S04]  /*02d0*/  LDG.E R27, desc[UR12][R4.64+-0x10] ;  /* 0xfffff00c041b7981 */ /* 0x000ea8000c1e1900 */
[----:B------:R-:W3:Y:S04]  /*02e0*/  LDG.E R23, desc[UR12][R4.64+-0xc] ;  /* 0xfffff40c04177981 */ /* 0x000ee8000c1e1900 */
[----:B------:R-:W4:Y:S04]  /*02f0*/  LDG.E R21, desc[UR12][R2.64+-0x8] ;  /* 0xfffff80c02157981 */ /* 0x000f28000c1e1900 */
[----:B------:R-:W4:Y:S04]  /*0300*/  LDG.E R22, desc[UR12][R4.64+-0x8] ;  /* 0xfffff80c04167981 */ /* 0x000f28000c1e1900 */
[----:B------:R-:W5:Y:S04]  /*0310*/  LDG.E R19, desc[UR12][R2.64+-0x4] ;  /* 0xfffffc0c02137981 */ /* 0x000f68000c1e1900 */
        /* <DEDUP_REMOVED lines=8> */
[----:B------:R0:W5:Y:S01]  /*03a0*/  LDG.E R25, desc[UR12][R2.64+0xc] ;  /* 0x00000c0c02197981 */ /* 0x000162000c1e1900 */
[----:B------:R-:W-:-:S04]  /*03b0*/  UIADD3 UR4, UPT, UPT, UR4, 0x8, URZ ;  /* 0x0000000804047890 */ /* 0x000fc8000fffe0ff */
[----:B------:R-:W-:Y:S01]  /*03c0*/  UISETP.NE.AND UP0, UPT, UR4, URZ, UPT ;  /* 0x000000ff0400728c */ /* 0x000fe2000bf05270 */
[----:B------:R-:W-:Y:S01]  /*03d0*/  VIADD R12, R12, 0x8 ;  /* 0x000000080c0c7836 */ /* 0x000fe20000000000 */
[----:B0-----:R-:W-:-:S04]  /*03e0*/  IADD3 R2, P0, PT, R2, 0x20, RZ ;  /* 0x0000002002027810 */ /* 0x001fc80007f1e0ff */
[----:B------:R-:W-:Y:S01]  /*03f0*/  IADD3.X R3, PT, PT, RZ, R3, RZ, P0, !PT ;  /* 0x00000003ff037210 */ /* 0x000fe200007fe4ff */
[----:B--2---:R-:W-:-:S04]  /*0400*/  FADD R28, R27, -R28 ;  /* 0x8000001c1b1c7221 */ /* 0x004fc80000000000 */
[----:B------:R-:W-:Y:S01]  /*0410*/  FFMA R11, R28, R28, R11 ;  /* 0x0000001c1c0b7223 */ /* 0x000fe2000000000b */
[----:B---3--:R-:W-:-:S04]  /*0420*/  FADD R24, R23, -R24 ;  /* 0x8000001817187221 */ /* 0x008fc80000000000 */
[----:B------:R-:W-:Y:S01]  /*0430*/  FFMA R11, R24, R24, R11 ;  /* 0x00000018180b7223 */ /* 0x000fe2000000000b */
[----:B----4-:R-:W-:-:S04]  /*0440*/  FADD R22, R22, -R21 ;  /* 0x8000001516167221 */ /* 0x010fc80000000000 */
[----:B------:R-:W-:Y:S01]  /*0450*/  FFMA R11, R22, R22, R11 ;  /* 0x00000016160b7223 */ /* 0x000fe2000000000b */
[----:B-----5:R-:W-:-:S04]  /*0460*/  FADD R20, R20, -R19 ;  /* 0x8000001314147221 */ /* 0x020fc80000000000 */
[----:B------:R-:W-:Y:S01]  /*0470*/  FFMA R11, R20, R20, R11 ;  /* 0x00000014140b7223 */ /* 0x000fe2000000000b */
[----:B------:R-:W-:-:S04]  /*0480*/  FADD R18, R18, -R17 ;  /* 0x8000001112127221 */ /* 0x000fc80000000000 */
[----:B------:R-:W-:Y:S01]  /*0490*/  FFMA R11, R18, R18, R11 ;  /* 0x00000012120b7223 */ /* 0x000fe2000000000b */
[----:B------:R-:W-:-:S04]  /*04a0*/  FADD R16, R16, -R15 ;  /* 0x8000000f10107221 */ /* 0x000fc80000000000 */
[----:B------:R-:W-:Y:S01]  /*04b0*/  FFMA R11, R16, R16, R11 ;  /* 0x00000010100b7223 */ /* 0x000fe2000000000b */
[----:B------:R-:W-:-:S04]  /*04c0*/  FADD R14, R14, -R13 ;  /* 0x8000000d0e0e7221 */ /* 0x000fc80000000000 */
[----:B------:R-:W-:Y:S01]  /*04d0*/  FFMA R11, R14, R14, R11 ;  /* 0x0000000e0e0b7223 */ /* 0x000fe2000000000b */
[----:B------:R-:W-:-:S04]  /*04e0*/  FADD R26, R26, -R25 ;  /* 0x800000191a1a7221 */ /* 0x000fc80000000000 */
[----:B------:R-:W-:Y:S01]  /*04f0*/  FFMA R11, R26, R26, R11 ;  /* 0x0000001a1a0b7223 */ /* 0x000fe2000000000b */
[----:B------:R-:W-:Y:S06]  /*0500*/  BRA.U UP0, `(.L_x_32) ;  /* 0xfffffffd005c7547 */ /* 0x000fec000b83ffff */
[----:B------:R-:W-:-:S05]  /*0510*/  UMOV UR4, UR5 ;  /* 0x0000000500047c82 */ /* 0x000fca0008000000 */
.L_x_31:
[----:B------:R-:W-:-:S09]  /*0520*/  UISETP.NE.AND UP0, UPT, UR9, URZ, UPT ;  /* 0x000000ff0900728c */ /* 0x000fd2000bf05270 */
[----:B------:R-:W-:Y:S05]  /*0530*/  BRA.U !UP0, `(.L_x_33) ;  /* 0x00000005080c7547 */ /* 0x000fea000b800000 */
[----:B------:R-:W-:Y:S02]  /*0540*/  UIADD3 UR11, UPT, UPT, UR9, -0x1, URZ ;  /* 0xffffffff090b7890 */ /* 0x000fe4000fffe0ff */
[----:B------:R-:W-:Y:S02]  /*0550*/  UISETP.NE.AND UP1, UPT, UR10, URZ, UPT ;  /* 0x000000ff0a00728c */ /* 0x000fe4000bf25270 */
[----:B------:R-:W-:-:S09]  /*0560*/  UISETP.GE.U32.AND UP0, UPT, UR11, 0x3, UPT ;  /* 0x000000030b00788c */ /* 0x000fd2000bf06070 */
[----:B------:R-:W-:Y:S05]  /*0570*/  BRA.U !UP0, `(.L_x_34) ;  /* 0x0000000108707547 */ /* 0x000fea000b800000 */
[----:B------:R-:W0:Y:S01]  /*0580*/  LDC.64 R4, c[0x0][0x388] ;  /* 0x0000e200ff047b82 */ /* 0x000e220000000a00 */
[C---:B------:R-:W-:Y:S01]  /*0590*/  IADD3 R17, PT, PT, R10.reuse, UR4, RZ ;  /* 0x000000040a117c10 */ /* 0x040fe2000fffe0ff */
[----:B------:R-:W-:Y:S01]  /*05a0*/  VIADD R15, R7, UR4 ;  /* 0x00000004070f7c36 */ /* 0x000fe20008000000 */
[----:B------:R-:W-:-:S05]  /*05b0*/  IADD3 R14, P0, PT, R10, UR4, RZ ;  /* 0x000000040a0e7c10 */ /* 0x000fca000ff1e0ff */
[----:B------:R-:W1:Y:S08]  /*05c0*/  LDC.64 R12, c[0x0][0x390] ;  /* 0x0000e400ff0c7b82 */ /* 0x000e700000000a00 */
[----:B------:R-:W2:Y:S01]  /*05d0*/  LDC.64 R2, c[0x0][0x390] ;  /* 0x0000e400ff027b82 */ /* 0x000ea20000000a00 */
[----:B0-----:R-:W-:Y:S01]  /*05e0*/  IMAD.WIDE R4, R15, 0x4, R4 ;  /* 0x000000040f047825 */ /* 0x001fe200078e0204 */
[----:B------:R-:W-:-:S04]  /*05f0*/  IADD3.X R15, PT, PT, RZ, RZ, RZ, P0, !PT ;  /* 0x000000ffff0f7210 */ /* 0x000fc800007fe4ff */
[----:B------:R-:W3:Y:S01]  /*0600*/  LDG.E R19, desc[UR12][R4.64+0xc] ;  /* 0x00000c0c04137981 */ /* 0x000ee2000c1e1900 */
[----:B-1----:R-:W-:-:S03]  /*0610*/  IMAD.WIDE.U32 R12, R17, 0x4, R12 ;  /* 0x00000004110c7825 */ /* 0x002fc600078e000c */
[----:B------:R-:W4:Y:S04]  /*0620*/  LDG.E R17, desc[UR12][R4.64+0x8] ;  /* 0x0000080c04117981 */ /* 0x000f28000c1e1900 */
[----:B------:R-:W5:Y:S01]  /*0630*/  LDG.E R13, desc[UR12][R12.64] ;  /* 0x0000000c0c0d7981 */ /* 0x000f62000c1e1900 */
[----:B--2---:R-:W-:-:S04]  /*0640*/  LEA R2, P0, R14, R2, 0x2 ;  /* 0x000000020e027211 */ /* 0x004fc800078010ff */
[----:B------:R-:W-:Y:S02]  /*0650*/  LEA.HI.X R3, R14, R3, R15, 0x2, P0 ;  /* 0x000000030e037211 */ /* 0x000fe400000f140f */
[----:B------:R-:W5:Y:S04]  /*0660*/  LDG.E R14, desc[UR12][R4.64] ;  /* 0x0000000c040e7981 */ /* 0x000f68000c1e1900 */
[----:B------:R-:W2:Y:S04]  /*0670*/  LDG.E R15, desc[UR12][R4.64+0x4] ;  /* 0x0000040c040f7981 */ /* 0x000ea8000c1e1900 */
[----:B------:R-:W2:Y:S04]  /*0680*/  LDG.E R16, desc[UR12][R2.64+0x4] ;  /* 0x0000040c02107981 */ /* 0x000ea8000c1e1900 */
[----:B------:R-:W4:Y:S04]  /*0690*/  LDG.E R18, desc[UR12][R2.64+0x8] ;  /* 0x0000080c02127981 */ /* 0x000f28000c1e1900 */
[----:B------:R-:W3:Y:S01]  /*06a0*/  LDG.E R20, desc[UR12][R2.64+0xc] ;  /* 0x00000c0c02147981 */ /* 0x000ee2000c1e1900 */
[----:B------:R-:W-:Y:S01]  /*06b0*/  UIADD3 UR4, UPT, UPT, UR4, 0x4, URZ ;  /* 0x0000000404047890 */ /* 0x000fe2000fffe0ff */
[----:B-----5:R-:W-:-:S04]  /*06c0*/  FADD R14, R14, -R13 ;  /* 0x8000000d0e0e7221 */ /* 0x020fc80000000000 */
[----:B------:R-:W-:Y:S01]  /*06d0*/  FFMA R11, R14, R14, R11 ;  /* 0x0000000e0e0b7223 */ /* 0x000fe2000000000b */
[----:B--2---:R-:W-:-:S04]  /*06e0*/  FADD R16, R15, -R16 ;  /* 0x800000100f107221 */ /* 0x004fc80000000000 */
[----:B------:R-:W-:Y:S01]  /*06f0*/  FFMA R11, R16, R16, R11 ;  /* 0x00000010100b7223 */ /* 0x000fe2000000000b */
[----:B----4-:R-:W-:Y:S01]  /*0700*/  FADD R18, R17, -R18 ;  /* 0x8000001211127221 */ /* 0x010fe20000000000 */
[----:B---3--:R-:W-:-:S03]  /*0710*/  FADD R20, R19, -R20 ;  /* 0x8000001413147221 */ /* 0x008fc60000000000 */
[----:B------:R-:W-:-:S04]  /*0720*/  FFMA R11, R18, R18, R11 ;  /* 0x00000012120b7223 */ /* 0x000fc8000000000b */
[----:B------:R-:W-:-:S07]  /*0730*/  FFMA R11, R20, R20, R11 ;  /* 0x00000014140b7223 */ /* 0x000fce000000000b */
.L_x_34:
[----:B------:R-:W-:Y:S05]  /*0740*/  BRA.U !UP1, `(.L_x_33) ;  /* 0x0000000109887547 */ /* 0x000fea000b800000 */
[----:B------:R-:W-:Y:S02]  /*0750*/  UISETP.NE.AND UP0, UPT, UR10, 0x1, UPT ;  /* 0x000000010a00788c */ /* 0x000fe4000bf05270 */
[----:B------:R-:W-:-:S07]  /*0760*/  ULOP3.LUT UP1, URZ, UR14, 0x1, URZ, 0xc0, !UPT ;  /* 0x000000010eff7892 */ /* 0x000fce000f82c0ff */
[----:B------:R-:W-:Y:S05]  /*0770*/  BRA.U !UP0, `(.L_x_35) ;  /* 0x0000000108507547 */ /* 0x000fea000b800000 */
[----:B------:R-:W0:Y:S01]  /*0780*/  LDC.64 R12, c[0x0][0x390] ;  /* 0x0000e400ff0c7b82 */ /* 0x000e220000000a00 */
[C---:B------:R-:W-:Y:S01]  /*0790*/  IADD3 R14, P0, PT, R10.reuse, UR4, RZ ;  /* 0x000000040a0e7c10 */ /* 0x040fe2000ff1e0ff */
[----:B------:R-:W-:Y:S01]  /*07a0*/  VIADD R17, R10, UR4 ;  /* 0x000000040a117c36 */ /* 0x000fe20008000000 */
[----:B------:R-:W-:-:S03]  /*07b0*/  IADD3 R15, PT, PT, R7, UR4, RZ ;  /* 0x00000004070f7c10 */ /* 0x000fc6000fffe0ff */
[----:B------:R-:W-:Y:S02]  /*07c0*/  IMAD.X R16, RZ, RZ, RZ, P0 ;  /* 0x000000ffff107224 */ /* 0x000fe400000e06ff */
[----:B------:R-:W1:Y:S08]  /*07d0*/  LDC.64 R2, c[0x0][0x390] ;  /* 0x0000e400ff027b82 */ /* 0x000e700000000a00 */
[----:B------:R-:W2:Y:S01]  /*07e0*/  LDC.64 R4, c[0x0][0x388] ;  /* 0x0000e200ff047b82 */ /* 0x000ea20000000a00 */
[----:B0-----:R-:W-:-:S06]  /*07f0*/  IMAD.WIDE.U32 R12, R17, 0x4, R12 ;  /* 0x00000004110c7825 */ /* 0x001fcc00078e000c */
[----:B------:R-:W3:Y:S01]  /*0800*/  LDG.E R13, desc[UR12][R12.64] ;  /* 0x0000000c0c0d7981 */ /* 0x000ee2000c1e1900 */
[----:B-1----:R-:W-:-:S04]  /*0810*/  LEA R2, P0, R14, R2, 0x2 ;  /* 0x000000020e027211 */ /* 0x002fc800078010ff */
[----:B------:R-:W-:Y:S01]  /*0820*/  LEA.HI.X R3, R14, R3, R16, 0x2, P0 ;  /* 0x000000030e037211 */ /* 0x000fe200000f1410 */
[----:B--2---:R-:W-:-:S04]  /*0830*/  IMAD.WIDE R4, R15, 0x4, R4 ;  /* 0x000000040f047825 */ /* 0x004fc800078e0204 */
[----:B------:R-:W2:Y:S04]  /*0840*/  LDG.E R2, desc[UR12][R2.64+0x4] ;  /* 0x0000040c02027981 */ /* 0x000ea8000c1e1900 */
[----:B------:R-:W3:Y:S04]  /*0850*/  LDG.E R14, desc[UR12][R4.64] ;  /* 0x0000000c040e7981 */ /* 0x000ee8000c1e1900 */
[----:B------:R-:W2:Y:S01]  /*0860*/  LDG.E R15, desc[UR12][R4.64+0x4] ;  /* 0x0000040c040f7981 */ /* 0x000ea2000c1e1900 */
[----:B------:R-:W-:Y:S01]  /*0870*/  UIADD3 UR4, UPT, UPT, UR4, 0x2, URZ ;  /* 0x0000000204047890 */ /* 0x000fe2000fffe0ff */
[----:B---3--:R-:W-:-:S04]  /*0880*/  FADD R14, R14, -R13 ;  /* 0x8000000d0e0e7221 */ /* 0x008fc80000000000 */
[----:B------:R-:W-:Y:S01]  /*0890*/  FFMA R11, R14, R14, R11 ;  /* 0x0000000e0e0b7223 */ /* 0x000fe2000000000b */
[----:B--2---:R-:W-:-:S04]  /*08a0*/  FADD R14, R15, -R2 ;  /* 0x800000020f0e7221 */ /* 0x004fc80000000000 */
[----:B------:R-:W-:-:S07]  /*08b0*/  FFMA R11, R14, R14, R11 ;  /* 0x0000000e0e0b7223 */ /* 0x000fce000000000b */
.L_x_35:
[----:B------:R-:W-:Y:S05]  /*08c0*/  BRA.U !UP1, `(.L_x_33) ;  /* 0x0000000109287547 */ /* 0x000fea000b800000 */
[----:B------:R-:W0:Y:S01]  /*08d0*/  LDC.64 R2, c[0x0][0x388] ;  /* 0x0000e200ff027b82 */ /* 0x000e220000000a00 */
[----:B------:R-:W-:Y:S01]  /*08e0*/  IADD3 R13, PT, PT, R7, UR4, RZ ;  /* 0x00000004070d7c10 */ /* 0x000fe2000fffe0ff */
[----:B------:R-:W-:-:S06]  /*08f0*/  VIADD R15, R10, UR4 ;  /* 0x000000040a0f7c36 */ /* 0x000fcc0008000000 */
[----:B------:R-:W1:Y:S01]  /*0900*/  LDC.64 R4, c[0x0][0x390] ;  /* 0x0000e400ff047b82 */ /* 0x000e620000000a00 */
[----:B0-----:R-:W-:-:S06]  /*0910*/  IMAD.WIDE R2, R13, 0x4, R2 ;  /* 0x000000040d027825 */ /* 0x001fcc00078e0202 */
[----:B------:R-:W2:Y:S01]  /*0920*/  LDG.E R2, desc[UR12][R2.64] ;  /* 0x0000000c02027981 */ /* 0x000ea2000c1e1900 */
[----:B-1----:R-:W-:-:S06]  /*0930*/  IMAD.WIDE.U32 R4, R15, 0x4, R4 ;  /* 0x000000040f047825 */ /* 0x002fcc00078e0004 */
[----:B------:R-:W2:Y:S02]  /*0940*/  LDG.E R5, desc[UR12][R4.64] ;  /* 0x0000000c04057981 */ /* 0x000ea4000c1e1900 */
[----:B--2---:R-:W-:-:S04]  /*0950*/  FADD R10, R2, -R5 ;  /* 0x80000005020a7221 */ /* 0x004fc80000000000 */
[----:B------:R-:W-:-:S07]  /*0960*/  FFMA R11, R10, R10, R11 ;  /* 0x0000000a0a0b7223 */ /* 0x000fce000000000b */
.L_x_33:
[----:B------:R-:W0:Y:S01]  /*0970*/  LDCU UR4, c[0x0][0x39c] ;  /* 0x00007380ff0477ac */ /* 0x000e220008000800 */
[----:B------:R-:W-:Y:S02]  /*0980*/  IADD3 R2, PT, PT, R9, 0x1, RZ ;  /* 0x0000000109027810 */ /* 0x000fe40007ffe0ff */
[----:B------:R-:W-:-:S04]  /*0990*/  FSETP.GEU.AND P0, PT, R11, R8, PT ;  /* 0x000000080b00720b */ /* 0x000fc80003f0e000 */
[----:B------:R-:W-:Y:S02]  /*09a0*/  FSEL R8, R11, R8, !P0 ;  /* 0x000000080b087208 */ /* 0x000fe40004000000 */
[----:B------:R-:W-:Y:S02]  /*09b0*/  SEL R6, R9, R6, !P0 ;  /* 0x0000000609067207 */ /* 0x000fe40004000000 */
[----:B0-----:R-:W-:-:S13]  /*09c0*/  ISETP.NE.AND P1, PT, R2, UR4, PT ;  /* 0x0000000402007c0c */ /* 0x001fda000bf25270 */
[----:B------:R-:W-:Y:S05]  /*09d0*/  @!P1 BRA `(.L_x_29) ;  /* 0x0000000400049947 */ /* 0x000fea0003800000 */
[----:B------:R-:W-:Y:S01]  /*09e0*/  IMAD.MOV.U32 R9, RZ, RZ, R2 ;  /* 0x000000ffff097224 */ /* 0x000fe200078e0002 */
[----:B------:R-:W-:Y:S06]  /*09f0*/  BRA `(.L_x_36) ;  /* 0xfffffff400ec7947 */ /* 0x000fec000383ffff */
.L_x_30:
[----:B------:R-:W-:Y:S01]  /*0a00*/  UISETP.GE.U32.AND UP0, UPT, UR4, 0x4, UPT ;  /* 0x000000040400788c */ /* 0x000fe2000bf06070 */
[----:B------:R-:W-:Y:S01]  /*0a10*/  HFMA2 R3, -RZ, RZ, 0, 0 ;  /* 0x00000000ff037431 */ /* 0x000fe200000001ff */
[----:B------:R-:W-:Y:S01]  /*0a20*/  MOV R2, 0x7f800000 ;  /* 0x7f80000000027802 */ /* 0x000fe20000000f00 */
[----:B------:R-:W-:Y:S01]  /*0a30*/  IMAD.MOV.U32 R6, RZ, RZ, -0x1 ;  /* 0xffffffffff067424 */ /* 0x000fe200078e00ff */
[----:B------:R-:W-:-:S05]  /*0a40*/  ULOP3.LUT UR5, UR4, 0x3, URZ, 0xc0, !UPT ;  /* 0x0000000304057892 */ /* 0x000fca000f8ec0ff */
[----:B------:R-:W-:Y:S07]  /*0a50*/  BRA.U !UP0, `(.L_x_37) ;  /* 0x0000000108bc7547 */ /* 0x000fee000b800000 */
[----:B------:R-:W-:Y:S01]  /*0a60*/  ULOP3.LUT UR4, UR4, 0x7ffffffc, URZ, 0xc0, !UPT ;  /* 0x7ffffffc04047892 */ /* 0x000fe2000f8ec0ff */
[----:B------:R-:W-:Y:S01]  /*0a70*/  IMAD.MOV.U32 R2, RZ, RZ, 0x7f800000 ;  /* 0x7f800000ff027424 */ /* 0x000fe200078e00ff */
[----:B------:R-:W-:Y:S01]  /*0a80*/  MOV R6, 0xffffffff ;  /* 0xffffffff00067802 */ /* 0x000fe20000000f00 */
[----:B------:R-:W-:Y:S01]  /*0a90*/  IMAD.MOV.U32 R4, RZ, RZ, RZ ;  /* 0x000000ffff047224 */ /* 0x000fe200078e00ff */
[----:B------:R-:W-:Y:S02]  /*0aa0*/  UISETP.GT.AND UP0, UPT, UR4, URZ, UPT ;  /* 0x000000ff0400728c */ /* 0x000fe4000bf04270 */
[----:B------:R-:W-:-:S07]  /*0ab0*/  MOV R3, UR4 ;  /* 0x0000000400037c02 */ /* 0x000fce0008000f00 */
[----:B------:R-:W-:Y:S05]  /*0ac0*/  BRA.U !UP0, `(.L_x_38) ;  /* 0x0000000108887547 */ /* 0x000fea000b800000 */
[----:B------:R-:W-:Y:S01]  /*0ad0*/  IMAD.IADD R5, R3, 0x1, -R4 ;  /* 0x0000000103057824 */ /* 0x000fe200078e0a04 */
[----:B------:R-:W-:-:S04]  /*0ae0*/  PLOP3.LUT P0, PT, PT, PT, PT, 0x80, 0x8 ;  /* 0x000000000008781c */ /* 0x000fc80003f0f070 */
[----:B------:R-:W-:-:S13]  /*0af0*/  ISETP.GT.AND P1, PT, R5, 0xc, PT ;  /* 0x0000000c0500780c */ /* 0x000fda0003f24270 */
[----:B------:R-:W-:Y:S05]  /*0b00*/  @!P1 BRA `(.L_x_39) ;  /* 0x0000000000449947 */ /* 0x000fea0003800000 */
[----:B------:R-:W-:Y:S02]  /*0b10*/  PLOP3.LUT P0, PT, PT, PT, PT, 0x8, 0x80 ;  /* 0x000000000080781c */ /* 0x000fe40003f0e170 */
[----:B------:R-:W-:-:S11]  /*0b20*/  IADD3 R5, PT, PT, R3, -0xc, RZ ;  /* 0xfffffff403057810 */ /* 0x000fd60007ffe0ff */
.L_x_40:
[----:B------:R-:W-:-:S04]  /*0b30*/  FSETP.GT.AND P2, PT, R2, RZ, PT ;  /* 0x000000ff0200720b */ /* 0x000fc80003f44000 */
[----:B------:R-:W-:Y:S02]  /*0b40*/  FSEL R2, R2, RZ, !P2 ;  /* 0x000000ff02027208 */ /* 0x000fe40005000000 */
[----:B------:R-:W-:Y:S02]  /*0b50*/  SEL R6, R4, R6, P2 ;  /* 0x0000000604067207 */ /* 0x000fe40001000000 */
[----:B------:R-:W-:-:S04]  /*0b60*/  FSETP.GT.AND P3, PT, R2, RZ, PT ;  /* 0x000000ff0200720b */ /* 0x000fc80003f64000 */
[----:B------:R-:W-:-:S04]  /*0b70*/  FSEL R2, R2, RZ, !P3 ;  /* 0x000000ff02027208 */ /* 0x000fc80005800000 */
[----:B------:R-:W-:-:S04]  /*0b80*/  FSETP.GT.AND P4, PT, R2, RZ, PT ;  /* 0x000000ff0200720b */ /* 0x000fc80003f84000 */
[----:B------:R-:W-:Y:S01]  /*0b90*/  FSEL R2, R2, RZ, !P4 ;  /* 0x000000ff02027208 */ /* 0x000fe20006000000 */
[----:B------:R-:W-:-:S03]  /*0ba0*/  @P3 VIADD R6, R4, 0x4 ;  /* 0x0000000404063836 */ /* 0x000fc60000000000 */
[----:B------:R-:W-:-:S04]  /*0bb0*/  FSETP.GT.AND P1, PT, R2, RZ, PT ;  /* 0x000000ff0200720b */ /* 0x000fc80003f24000 */
[----:B------:R-:W-:Y:S02]  /*0bc0*/  FSEL R2, R2, RZ, !P1 ;  /* 0x000000ff02027208 */ /* 0x000fe40004800000 */
[----:B------:R-:W-:-:S07]  /*0bd0*/  @P4 IADD3 R6, PT, PT, R4, 0x8, RZ ;  /* 0x0000000804064810 */ /* 0x000fce0007ffe0ff */
[C---:B------:R-:W-:Y:S01]  /*0be0*/  @P1 VIADD R6, R4.reuse, 0xc ;  /* 0x0000000c04061836 */ /* 0x040fe20000000000 */
[----:B------:R-:W-:-:S04]  /*0bf0*/  IADD3 R4, PT, PT, R4, 0x10, RZ ;  /* 0x0000001004047810 */ /* 0x000fc80007ffe0ff */
[----:B------:R-:W-:-:S13]  /*0c00*/  ISETP.GE.AND P2, PT, R4, R5, PT ;  /* 0x000000050400720c */ /* 0x000fda0003f46270 */
[----:B------:R-:W-:Y:S05]  /*0c10*/  @!P2 BRA `(.L_x_40) ;  /* 0xfffffffc00c4a947 */ /* 0x000fea000383ffff */
.L_x_39:
[----:B------:R-:W-:-:S05]  /*0c20*/  IMAD.IADD R5, R3, 0x1, -R4 ;  /* 0x0000000103057824 */ /* 0x000fca00078e0a04 */
[----:B------:R-:W-:-:S13]  /*0c30*/  ISETP.GT.AND P1, PT, R5, 0x4, PT ;  /* 0x000000040500780c */ /* 0x000fda0003f24270 */
[----:B------:R-:W-:Y:S05]  /*0c40*/  @!P1 BRA `(.L_x_41) ;  /* 0x0000000000209947 */ /* 0x000fea0003800000 */
[C---:B------:R-:W-:Y:S02]  /*0c50*/  FSETP.GT.AND P1, PT, R2.reuse, RZ, PT ;  /* 0x000000ff0200720b */ /* 0x040fe40003f24000 */
[----:B------:R-:W-:Y:S02]  /*0c60*/  PLOP3.LUT P0, PT, PT, PT, PT, 0x8, 0x80 ;  /* 0x000000000080781c */ /* 0x000fe40003f0e170 */
[----:B------:R-:W-:Y:S02]  /*0c70*/  FSEL R2, R2, RZ, !P1 ;  /* 0x000000ff02027208 */ /* 0x000fe40004800000 */
[----:B------:R-:W-:Y:S02]  /*0c80*/  SEL R6, R4, R6, P1 ;  /* 0x0000000604067207 */ /* 0x000fe40000800000 */
[----:B------:R-:W-:-:S04]  /*0c90*/  FSETP.GT.AND P2, PT, R2, RZ, PT ;  /* 0x000000ff0200720b */ /* 0x000fc80003f44000 */
[----:B------:R-:W-:-:S09]  /*0ca0*/  FSEL R2, R2, RZ, !P2 ;  /* 0x000000ff02027208 */ /* 0x000fd20005000000 */
[C---:B------:R-:W-:Y:S01]  /*0cb0*/  @P2 IADD3 R6, PT, PT, R4.reuse, 0x4, RZ ;  /* 0x0000000404062810 */ /* 0x040fe20007ffe0ff */
[----:B------:R-:W-:-:S07]  /*0cc0*/  VIADD R4, R4, 0x8 ;  /* 0x0000000804047836 */ /* 0x000fce0000000000 */
.L_x_41:
[----:B------:R-:W-:-:S13]  /*0cd0*/  ISETP.NE.OR P0, PT, R4, R3, P0 ;  /* 0x000000030400720c */ /* 0x000fda0000705670 */
[----:B------:R-:W-:Y:S05]  /*0ce0*/  @!P0 BRA `(.L_x_37) ;  /* 0x0000000000188947 */ /* 0x000fea0003800000 */
.L_x_38:
[----:B------:R-:W-:-:S04]  /*0cf0*/  FSETP.GT.AND P1, PT, R2, RZ, PT ;  /* 0x000000ff0200720b */ /* 0x000fc80003f24000 */
[C---:B------:R-:W-:Y:S02]  /*0d00*/  SEL R6, R4.reuse, R6, P1 ;  /* 0x0000000604067207 */ /* 0x040fe40000800000 */
[----:B------:R-:W-:Y:S02]  /*0d10*/  IADD3 R4, PT, PT, R4, 0x4, RZ ;  /* 0x0000000404047810 */ /* 0x000fe40007ffe0ff */
[----:B------:R-:W-:Y:S02]  /*0d20*/  FSEL R2, R2, RZ, !P1 ;  /* 0x000000ff02027208 */ /* 0x000fe40004800000 */
[----:B------:R-:W-:-:S13]  /*0d30*/  ISETP.NE.AND P0, PT, R4, R3, PT ;  /* 0x000000030400720c */ /* 0x000fda0003f05270 */
[----:B------:R-:W-:Y:S05]  /*0d40*/  @P0 BRA `(.L_x_38) ;  /* 0xfffffffc00e80947 */ /* 0x000fea000383ffff */
.L_x_37:
[----:B------:R-:W-:-:S09]  /*0d50*/  UISETP.NE.AND UP0, UPT, UR5, URZ, UPT ;  /* 0x000000ff0500728c */ /* 0x000fd2000bf05270 */
[----:B------:R-:W-:Y:S05]  /*0d60*/  BRA.U !UP0, `(.L_x_29) ;  /* 0x0000000108207547 */ /* 0x000fea000b800000 */
[----:B------:R-:W-:-:S05]  /*0d70*/  UMOV UR4, URZ ;  /* 0x000000ff00047c82 */ /* 0x000fca0008000000 */
.L_x_42:
[----:B------:R-:W-:Y:S01]  /*0d80*/  UIADD3 UR4, UPT, UPT, UR4, 0x1, URZ ;  /* 0x0000000104047890 */ /* 0x000fe2000fffe0ff */
[----:B------:R-:W-:-:S03]  /*0d90*/  FSETP.GT.AND P0, PT, R2, RZ, PT ;  /* 0x000000ff0200720b */ /* 0x000fc60003f04000 */
[----:B------:R-:W-:Y:S01]  /*0da0*/  UISETP.NE.AND UP0, UPT, UR4, UR5, UPT ;  /* 0x000000050400728c */ /* 0x000fe2000bf05270 */
[C---:B------:R-:W-:Y:S02]  /*0db0*/  SEL R6, R3.reuse, R6, P0 ;  /* 0x0000000603067207 */ /* 0x040fe40000000000 */
[----:B------:R-:W-:Y:S02]  /*0dc0*/  FSEL R2, R2, RZ, !P0 ;  /* 0x000000ff02027208 */ /* 0x000fe40004000000 */
[----:B------:R-:W-:-:S04]  /*0dd0*/  IADD3 R3, PT, PT, R3, 0x1, RZ ;  /* 0x0000000103037810 */ /* 0x000fc80007ffe0ff */
[----:B------:R-:W-:Y:S05]  /*0de0*/  BRA.U UP0, `(.L_x_42) ;  /* 0xfffffffd00e47547 */ /* 0x000fea000b83ffff */
.L_x_29:
[----:B------:R-:W0:Y:S02]  /*0df0*/  LDC.64 R2, c[0x0][0x380] ;  /* 0x0000e000ff027b82 */ /* 0x000e240000000a00 */
[----:B0-----:R-:W-:-:S05]  /*0e00*/  IMAD.WIDE R2, R0, 0x4, R2 ;  /* 0x0000000400027825 */ /* 0x001fca00078e0202 */
[----:B------:R-:W-:Y:S01]  /*0e10*/  STG.E desc[UR12][R2.64], R6 ;  /* 0x0000000602007986 */ /* 0x000fe2000c10190c */
[----:B------:R-:W-:Y:S05]  /*0e20*/  EXIT ;  /* 0x000000000000794d */ /* 0x000fea0003800000 */
.L_x_43:
        /* <DEDUP_REMOVED lines=13> */
.L_x_57:


//--------------------- .text._Z18calculate_distancePfS_S_iii --------------------------
	.section	.text._Z18calculate_distancePfS_S_iii,"ax",@progbits
	.align	128
        .global         _Z18calculate_distancePfS_S_iii
        .type           _Z18calculate_distancePfS_S_iii,@function
        .size           _Z18calculate_distancePfS_S_iii,(.L_x_58 - _Z18calculate_distancePfS_S_iii)
        .other          _Z18calculate_distancePfS_S_iii,@"STO_CUDA_ENTRY STV_DEFAULT"
_Z18calculate_distancePfS_S_iii:
.text._Z18calculate_distancePfS_S_iii:
[----:B------:R-:W-:Y:S01]  /*0000*/  LDC R1, c[0x0][0x37c] ;  /* 0x0000df00ff017b82 */ /* 0x000fe20000000800 */
[----:B------:R-:W0:Y:S07]  /*0010*/  S2R R5, SR_TID.X ;  /* 0x0000000000057919 */ /* 0x000e2e0000002100 */
[----:B------:R-:W0:Y:S08]  /*0020*/  S2UR UR4, SR_CTAID.X ;  /* 0x00000000000479c3 */ /* 0x000e300000002500 */
[----:B------:R-:W0:Y:S08]  /*0030*/  LDC R0, c[0x0][0x360] ;  /* 0x0000d800ff007b82 */ /* 0x000e300000000800 */
[----:B------:R-:W1:Y:S01]  /*0040*/  LDC.64 R2, c[0x0][0x398] ;  /* 0x0000e600ff027b82 */ /* 0x000e620000000a00 */
[----:B0-----:R-:W-:Y:S01]  /*0050*/  IMAD R0, R0, UR4, R5 ;  /* 0x0000000400007c24 */ /* 0x001fe2000f8e0205 */
[----:B-1----:R-:W-:-:S04]  /*0060*/  ISETP.GE.AND P0, PT, R3, 0x1, PT ;  /* 0x000000010300780c */ /* 0x002fc80003f06270 */
[----:B------:R-:W-:-:S13]  /*0070*/  ISETP.GE.OR P0, PT, R0, R2, !P0 ;  /* 0x000000020000720c */ /* 0x000fda0004706670 */
[----:B------:R-:W-:Y:S05]  /*0080*/  @P0 EXIT ;  /* 0x000000000000094d */ /* 0x000fea0003800000 */
[----:B------:R-:W0:Y:S01]  /*0090*/  LDC R5, c[0x0][0x3a0] ;  /* 0x0000e800ff057b82 */ /* 0x000e220000000800 */
[----:B------:R-:W1:Y:S01]  /*00a0*/  LDCU.64 UR6, c[0x0][0x358] ;  /* 0x00006b00ff0677ac */ /* 0x000e620008000a00 */
[----:B0-----:R-:W-:-:S13]  /*00b0*/  ISETP.GE.AND P0, PT, R5, 0x1, PT ;  /* 0x000000010500780c */ /* 0x001fda0003f06270 */
[----:B-1----:R-:W-:Y:S05]  /*00c0*/  @!P0 BRA `(.L_x_44) ;  /* 0x00000008002c8947 */ /* 0x002fea0003800000 */
[----:B------:R-:W0:Y:S01]  /*00d0*/  LDCU.64 UR4, c[0x0][0x380] ;  /* 0x00007000ff0477ac */ /* 0x000e220008000a00 */
[C---:B------:R-:W-:Y:S01]  /*00e0*/  LOP3.LUT R20, R5.reuse, 0x7, RZ, 0xc0, !PT ;  /* 0x0000000705147812 */ /* 0x040fe200078ec0ff */
[----:B------:R-:W-:Y:S01]  /*00f0*/  HFMA2 R15, -RZ, RZ, 0, 0 ;  /* 0x00000000ff0f7431 */ /* 0x000fe200000001ff */
[C---:B------:R-:W-:Y:S01]  /*0100*/  LOP3.LUT R12, R5.reuse, 0x7ffffff8, RZ, 0xc0, !PT ;  /* 0x7ffffff8050c7812 */ /* 0x040fe200078ec0ff */
[----:B------:R-:W-:Y:S01]  /*0110*/  IMAD R13, R0, R5, RZ ;  /* 0x00000005000d7224 */ /* 0x000fe200078e02ff */
[----:B------:R-:W-:Y:S02]  /*0120*/  IADD3 R2, PT, PT, R20, -0x1, RZ ;  /* 0xffffffff14027810 */ /* 0x000fe40007ffe0ff */
[----:B------:R-:W-:Y:S02]  /*0130*/  LOP3.LUT R14, R5, 0x3, RZ, 0xc0, !PT ;  /* 0x00000003050e7812 */ /* 0x000fe400078ec0ff */
[----:B------:R-:W-:Y:S02]  /*0140*/  ISETP.GE.U32.AND P0, PT, R2, 0x3, PT ;  /* 0x000000030200780c */ /* 0x000fe40003f06070 */
[----:B------:R-:W-:Y:S01]  /*0150*/  IADD3 R16, PT, PT, -R12, RZ, RZ ;  /* 0x000000ff0c107210 */ /* 0x000fe20007ffe1ff */
[----:B0-----:R-:W-:-:S04]  /*0160*/  UIADD3 UR4, UP0, UPT, UR4, 0x10, URZ ;  /* 0x0000001004047890 */ /* 0x001fc8000ff1e0ff */
[----:B------:R-:W-:-:S12]  /*0170*/  UIADD3.X UR5, UPT, UPT, URZ, UR5, URZ, UP0, !UPT ;  /* 0x00000005ff057290 */ /* 0x000fd800087fe4ff */
.L_x_49:
[----:B0-----:R-:W0:Y:S01]  /*0180*/  LDC R22, c[0x0][0x3a0] ;  /* 0x0000e800ff167b82 */ /* 0x001e220000000800 */
[----:B------:R-:W-:Y:S02]  /*0190*/  CS2R R18, SRZ ;  /* 0x0000000000127805 */ /* 0x000fe4000001ff00 */
[----:B0-----:R-:W-:Y:S01]  /*01a0*/  ISETP.GE.U32.AND P1, PT, R22, 0x8, PT ;  /* 0x000000081600780c */ /* 0x001fe20003f26070 */
[----:B------:R-:W-:-:S12]  /*01b0*/  IMAD R17, R15, R22, RZ ;  /* 0x000000160f117224 */ /* 0x000fd800078e02ff */
[----:B------:R-:W-:Y:S05]  /*01c0*/  @!P1 BRA `(.L_x_45) ;  /* 0x0000000000c49947 */ /* 0x000fea0003800000 */
[----:B------:R-:W0:Y:S01]  /*01d0*/  LDC.64 R2, c[0x0][0x388] ;  /* 0x0000e200ff027b82 */ /* 0x000e220000000a00 */
[----:B------:R-:W-:Y:S01]  /*01e0*/  MOV R19, RZ ;  /* 0x000000ff00137202 */ /* 0x000fe20000000f00 */
[----:B------:R-:W-:Y:S01]  /*01f0*/  IMAD.MOV.U32 R6, RZ, RZ, R13 ;  /* 0x000000ffff067224 */ /* 0x000fe200078e000d */
[----:B------:R-:W-:Y:S01]  /*0200*/  MOV R7, R16 ;  /* 0x0000001000077202 */ /* 0x000fe20000000f00 */
[----:B0-----:R-:W-:-:S03]  /*0210*/  IMAD.WIDE.U32 R2, R17, 0x4, R2 ;  /* 0x0000000411027825 */ /* 0x001fc600078e0002 */
[----:B------:R-:W-:-:S04]  /*0220*/  IADD3 R2, P1, PT, R2, 0x10, RZ ;  /* 0x0000001002027810 */ /* 0x000fc80007f3e0ff */
[----:B------:R-:W-:-:S09]  /*0230*/  IADD3.X R3, PT, PT, RZ, R3, RZ, P1, !PT ;  /* 0x00000003ff037210 */ /* 0x000fd20000ffe4ff */
.L_x_46:
        /* <DEDUP_REMOVED lines=11> */
[----:B------:R-:W5:Y:S01]  /*02f0*/  LDG.E R28, desc[UR6][R4.64+0xc] ;  /* 0x00000c06041c7981 */ /* 0x000f62000c1e1900 */
[----:B--2---:R-:W-:-:S03]  /*0300*/  FADD R24, R18, -R21 ;  /* 0x8000001512187221 */ /* 0x004fc60000000000 */
[----:B------:R-:W2:Y:S01]  /*0310*/  LDG.E R18, desc[UR6][R2.64] ;  /* 0x0000000602127981 */ /* 0x000ea2000c1e1900 */
[----:B------:R-:W-:-:S03]  /*0320*/  FFMA R23, R24, R24, R19 ;  /* 0x0000001818177223 */ /* 0x000fc60000000013 */
[----:B------:R-:W2:Y:S01]  /*0330*/  LDG.E R21, desc[UR6][R4.64] ;  /* 0x0000000604157981 */ /* 0x000ea2000c1e1900 */
[----:B---3--:R-:W-:-:S03]  /*0340*/  FADD R26, R25, -R26 ;  /* 0x8000001a191a7221 */ /* 0x008fc60000000000 */
[----:B------:R-:W3:Y:S01]  /*0350*/  LDG.E R19, desc[UR6][R2.64+0x4] ;  /* 0x0000040602137981 */ /* 0x000ee2000c1e1900 */
[----:B------:R-:W-:-:S03]  /*0360*/  FFMA R27, R26, R26, R23 ;  /* 0x0000001a1a1b7223 */ /* 0x000fc60000000017 */
[----:B------:R-:W3:Y:S04]  /*0370*/  LDG.E R24, desc[UR6][R4.64+0x4] ;  /* 0x0000040604187981 */ /* 0x000ee8000c1e1900 */
[----:B------:R-:W3:Y:S04]  /*0380*/  LDG.E R23, desc[UR6][R2.64+0x8] ;  /* 0x0000080602177981 */ /* 0x000ee8000c1e1900 */
[----:B------:R-:W3:Y:S04]  /*0390*/  LDG.E R26, desc[UR6][R4.64+0x8] ;  /* 0x00000806041a7981 */ /* 0x000ee8000c1e1900 */
[----:B------:R0:W3:Y:S01]  /*03a0*/  LDG.E R25, desc[UR6][R2.64+0xc] ;  /* 0x00000c0602197981 */ /* 0x0000e2000c1e1900 */
[----:B----4-:R-:W-:Y:S01]  /*03b0*/  FADD R8, R9, -R8 ;  /* 0x8000000809087221 */ /* 0x010fe20000000000 */
[----:B-----5:R-:W-:Y:S01]  /*03c0*/  FADD R10, R11, -R10 ;  /* 0x8000000a0b0a7221 */ /* 0x020fe20000000000 */
[----:B------:R-:W-:-:S02]  /*03d0*/  IADD3 R7, PT, PT, R7, 0x8, RZ ;  /* 0x0000000807077810 */ /* 0x000fc40007ffe0ff */
[----:B------:R-:W-:Y:S02]  /*03e0*/  FFMA R27, R8, R8, R27 ;  /* 0x00000008081b7223 */ /* 0x000fe4000000001b */
[----:B------:R-:W-:Y:S02]  /*03f0*/  ISETP.NE.AND P1, PT, R7, RZ, PT ;  /* 0x000000ff0700720c */ /* 0x000fe40003f25270 */
[----:B------:R-:W-:Y:S01]  /*0400*/  FFMA R27, R10, R10, R27 ;  /* 0x0000000a0a1b7223 */ /* 0x000fe2000000001b */
[----:B0-----:R-:W-:Y:S02]  /*0410*/  IADD3 R2, P2, PT, R2, 0x20, RZ ;  /* 0x0000002002027810 */ /* 0x001fe40007f5e0ff */
[----:B------:R-:W-:Y:S02]  /*0420*/  IADD3 R6, PT, PT, R6, 0x8, RZ ;  /* 0x0000000806067810 */ /* 0x000fe40007ffe0ff */
[----:B------:R-:W-:Y:S01]  /*0430*/  IADD3.X R3, PT, PT, RZ, R3, RZ, P2, !PT ;  /* 0x00000003ff037210 */ /* 0x000fe200017fe4ff */
[----:B--2---:R-:W-:-:S04]  /*0440*/  FADD R18, R21, -R18 ;  /* 0x8000001215127221 */ /* 0x004fc80000000000 */
[----:B------:R-:W-:Y:S01]  /*0450*/  FFMA R27, R18, R18, R27 ;  /* 0x00000012121b7223 */ /* 0x000fe2000000001b */
[----:B---3--:R-:W-:-:S04]  /*0460*/  FADD R24, R24, -R19 ;  /* 0x8000001318187221 */ /* 0x008fc80000000000 */
[----:B------:R-:W-:Y:S01]  /*0470*/  FFMA R27, R24, R24, R27 ;  /* 0x00000018181b7223 */ /* 0x000fe2000000001b */
[----:B------:R-:W-:-:S04]  /*0480*/  FADD R26, R26, -R23 ;  /* 0x800000171a1a7221 */ /* 0x000fc80000000000 */
[----:B------:R-:W-:Y:S01]  /*0490*/  FFMA R27, R26, R26, R27 ;  /* 0x0000001a1a1b7223 */ /* 0x000fe2000000001b */
[----:B------:R-:W-:-:S04]  /*04a0*/  FADD R28, R28, -R25 ;  /* 0x800000191c1c7221 */ /* 0x000fc80000000000 */
[----:B------:R-:W-:Y:S01]  /*04b0*/  FFMA R19, R28, R28, R27 ;  /* 0x0000001c1c137223 */ /* 0x000fe2000000001b */
[----:B------:R-:W-:Y:S06]  /*04c0*/  @P1 BRA `(.L_x_46) ;  /* 0xfffffffc005c1947 */ /* 0x000fec000383ffff */
[----:B------:R-:W-:-:S07]  /*04d0*/  IMAD.MOV.U32 R18, RZ, RZ, R12 ;  /* 0x000000ffff127224 */ /* 0x000fce00078e000c */
.L_x_45:
[----:B------:R-:W-:-:S13]  /*04e0*/  ISETP.NE.AND P1, PT, R20, RZ, PT ;  /* 0x000000ff1400720c */ /* 0x000fda0003f25270 */
[----:B------:R-:W-:Y:S05]  /*04f0*/  @!P1 BRA `(.L_x_47) ;  /* 0x0000000000fc9947 */ /* 0x000fea0003800000 */
[----:B------:R-:W-:Y:S01]  /*0500*/  ISETP.NE.AND P1, PT, R14, RZ, PT ;  /* 0x000000ff0e00720c */ /* 0x000fe20003f25270 */
[----:B------:R-:W-:-:S12]  /*0510*/  @!P0 BRA `(.L_x_48) ;  /* 0x0000000000708947 */ /* 0x000fd80003800000 */
[----:B------:R-:W0:Y:S01]  /*0520*/  LDC.64 R6, c[0x0][0x380] ;  /* 0x0000e000ff067b82 */ /* 0x000e220000000a00 */
[-C--:B------:R-:W-:Y:S02]  /*0530*/  IADD3 R9, PT, PT, R13, R18.reuse, RZ ;  /* 0x000000120d097210 */ /* 0x080fe40007ffe0ff */
[CC--:B------:R-:W-:Y:S02]  /*0540*/  IADD3 R11, PT, PT, R17.reuse, R18.reuse, RZ ;  /* 0x00000012110b7210 */ /* 0x0c0fe40007ffe0ff */
[----:B------:R-:W-:-:S03]  /*0550*/  IADD3 R8, P2, PT, R17, R18, RZ ;  /* 0x0000001211087210 */ /* 0x000fc60007f5e0ff */
        /* <DEDUP_REMOVED lines=15> */
[----:B------:R-:W-:Y:S01]  /*0650*/  IADD3 R18, PT, PT, R18, 0x4, RZ ;  /* 0x0000000412127810 */ /* 0x000fe20007ffe0ff */
        /* <DEDUP_REMOVED lines=8> */
.L_x_48:
[----:B------:R-:W-:Y:S05]  /*06e0*/  @!P1 BRA `(.L_x_47) ;  /* 0x0000000000809947 */ /* 0x000fea0003800000 */
[----:B------:R-:W-:Y:S01]  /*06f0*/  ISETP.NE.AND P2, PT, R14, 0x1, PT ;  /* 0x000000010e00780c */ /* 0x000fe20003f45270 */
[----:B------:R-:W0:Y:S01]  /*0700*/  LDC.64 R10, c[0x0][0x388] ;  /* 0x0000e200ff0a7b82 */ /* 0x000e220000000a00 */
[----:B------:R-:W-:-:S07]  /*0710*/  LOP3.LUT P1, RZ, R22, 0x1, RZ, 0xc0, !PT ;  /* 0x0000000116ff7812 */ /* 0x000fce000782c0ff */
[----:B------:R-:W1:Y:S04]  /*0720*/  LDC.64 R8, c[0x0][0x380] ;  /* 0x0000e000ff087b82 */ /* 0x000e680000000a00 */
[CC--:B------:R-:W-:Y:S01]  /*0730*/  @P2 IADD3 R22, P3, PT, R17.reuse, R18.reuse, RZ ;  /* 0x0000001211162210 */ /* 0x0c0fe20007f7e0ff */
[----:B------:R-:W-:Y:S01]  /*0740*/  @P2 IMAD.IADD R23, R17, 0x1, R18 ;  /* 0x0000000111172824 */ /* 0x000fe200078e0212 */
[----:B------:R-:W-:Y:S02]  /*0750*/  @P2 IADD3 R21, PT, PT, R13, R18, RZ ;  /* 0x000000120d152210 */ /* 0x000fe40007ffe0ff */
[----:B------:R-:W2:Y:S01]  /*0760*/  @P2 LDC.64 R6, c[0x0][0x388] ;  /* 0x0000e200ff062b82 */ /* 0x000ea20000000a00 */
[----:B------:R-:W-:Y:S02]  /*0770*/  @P2 IADD3 R18, PT, PT, R18, 0x2, RZ ;  /* 0x0000000212122810 */ /* 0x000fe40007ffe0ff */
[----:B------:R-:W-:-:S05]  /*0780*/  @P2 IADD3.X R24, PT, PT, RZ, RZ, RZ, P3, !PT ;  /* 0x000000ffff182210 */ /* 0x000fca0001ffe4ff */
[----:B------:R-:W3:Y:S01]  /*0790*/  LDC.64 R2, c[0x0][0x380] ;  /* 0x0000e000ff027b82 */ /* 0x000ee20000000a00 */
[----:B0-----:R-:W-:-:S06]  /*07a0*/  @P2 IMAD.WIDE.U32 R10, R23, 0x4, R10 ;  /* 0x00000004170a2825 */ /* 0x001fcc00078e000a */
[----:B------:R-:W4:Y:S01]  /*07b0*/  @P2 LDG.E R11, desc[UR6][R10.64] ;  /* 0x000000060a0b2981 */ /* 0x000f22000c1e1900 */
[----:B------:R-:W0:Y:S01]  /*07c0*/  LDC.64 R4, c[0x0][0x388] ;  /* 0x0000e200ff047b82 */ /* 0x000e220000000a00 */
[----:B-1----:R-:W-:Y:S01]  /*07d0*/  @P2 IMAD.WIDE R8, R21, 0x4, R8 ;  /* 0x0000000415082825 */ /* 0x002fe200078e0208 */
[----:B------:R-:W-:-:S03]  /*07e0*/  @P1 IADD3 R21, PT, PT, R17, R18, RZ ;  /* 0x0000001211151210 */ /* 0x000fc60007ffe0ff */
[----:B------:R-:W-:Y:S02]  /*07f0*/  @P1 IMAD.IADD R17, R13, 0x1, R18 ;  /* 0x000000010d111824 */ /* 0x000fe400078e0212 */
[----:B------:R-:W4:Y:S01]  /*0800*/  @P2 LDG.E R18, desc[UR6][R8.64] ;  /* 0x0000000608122981 */ /* 0x000f22000c1e1900 */
[----:B--2---:R-:W-:-:S04]  /*0810*/  @P2 LEA R6, P3, R22, R6, 0x2 ;  /* 0x0000000616062211 */ /* 0x004fc800078610ff */
[----:B------:R-:W-:Y:S01]  /*0820*/  @P2 LEA.HI.X R7, R22, R7, R24, 0x2, P3 ;  /* 0x0000000716072211 */ /* 0x000fe200018f1418 */
[----:B---3--:R-:W-:-:S04]  /*0830*/  @P1 IMAD.WIDE R2, R17, 0x4, R2 ;  /* 0x0000000411021825 */ /* 0x008fc800078e0202 */
[----:B------:R-:W2:Y:S04]  /*0840*/  @P2 LDG.E R6, desc[UR6][R6.64+0x4] ;  /* 0x0000040606062981 */ /* 0x000ea8000c1e1900 */
[----:B------:R-:W2:Y:S01]  /*0850*/  @P2 LDG.E R17, desc[UR6][R8.64+0x4] ;  /* 0x0000040608112981 */ /* 0x000ea2000c1e1900 */
[----:B0-----:R-:W-:-:S03]  /*0860*/  @P1 IMAD.WIDE.U32 R4, R21, 0x4, R4 ;  /* 0x0000000415041825 */ /* 0x001fc600078e0004 */
[----:B------:R-:W3:Y:S04]  /*0870*/  @P1 LDG.E R2, desc[UR6][R2.64] ;  /* 0x0000000602021981 */ /* 0x000ee8000c1e1900 */
[----:B------:R-:W3:Y:S01]  /*0880*/  @P1 LDG.E R5, desc[UR6][R4.64] ;  /* 0x0000000604051981 */ /* 0x000ee2000c1e1900 */
[----:B----4-:R-:W-:-:S04]  /*0890*/  @P2 FADD R18, R18, -R11 ;  /* 0x8000000b12122221 */ /* 0x010fc80000000000 */
[----:B------:R-:W-:Y:S01]  /*08a0*/  @P2 FFMA R18, R18, R18, R19 ;  /* 0x0000001212122223 */ /* 0x000fe20000000013 */
[----:B--2---:R-:W-:-:S04]  /*08b0*/  @P2 FADD R17, R17, -R6 ;  /* 0x8000000611112221 */ /* 0x004fc80000000000 */
[----:B------:R-:W-:Y:S01]  /*08c0*/  @P2 FFMA R19, R17, R17, R18 ;  /* 0x0000001111132223 */ /* 0x000fe20000000012 */
[----:B---3--:R-:W-:-:S04]  /*08d0*/  @P1 FADD R6, R2, -R5 ;  /* 0x8000000502061221 */ /* 0x008fc80000000000 */
[----:B------:R-:W-:-:S07]  /*08e0*/  @P1 FFMA R19, R6, R6, R19 ;  /* 0x0000000606131223 */ /* 0x000fce0000000013 */
.L_x_47:
[----:B------:R-:W0:Y:S01]  /*08f0*/  LDCU UR8, c[0x0][0x39c] ;  /* 0x00007380ff0877ac */ /* 0x000e220008000800 */
[----:B------:R-:W1:Y:S01]  /*0900*/  LDC.64 R2, c[0x0][0x390] ;  /* 0x0000e400ff027b82 */ /* 0x000e620000000a00 */
[----:B0-----:R-:W-:Y:S01]  /*0910*/  IMAD R5, R0, UR8, R15 ;  /* 0x0000000800057c24 */ /* 0x001fe2000f8e020f */
[----:B------:R-:W-:-:S04]  /*0920*/  IADD3 R15, PT, PT, R15, 0x1, RZ ;  /* 0x000000010f0f7810 */ /* 0x000fc80007ffe0ff */
[----:B------:R-:W-:Y:S01]  /*0930*/  ISETP.NE.AND P1, PT, R15, UR8, PT ;  /* 0x000000080f007c0c */ /* 0x000fe2000bf25270 */
[----:B-1----:R-:W-:-:S05]  /*0940*/  IMAD.WIDE R2, R5, 0x4, R2 ;  /* 0x0000000405027825 */ /* 0x002fca00078e0202 */
[----:B------:R0:W-:Y:S07]  /*0950*/  STG.E desc[UR6][R2.64], R19 ;  /* 0x0000001302007986 */ /* 0x0001ee000c101906 */
[----:B------:R-:W-:Y:S05]  /*0960*/  @!P1 EXIT ;  /* 0x000000000000994d */ /* 0x000fea0003800000 */
[----:B------:R-:W-:Y:S05]  /*0970*/  BRA `(.L_x_49) ;  /* 0xfffffff800007947 */ /* 0x000fea000383ffff */
.L_x_44:
[C---:B------:R-:W-:Y:S01]  /*0980*/  ISETP.GE.U32.AND P0, PT, R3.reuse, 0x8, PT ;  /* 0x000000080300780c */ /* 0x040fe20003f06070 */
[----:B------:R-:W-:Y:S01]  /*0990*/  HFMA2 R2, -RZ, RZ, 0, 0 ;  /* 0x00000000ff027431 */ /* 0x000fe200000001ff */
[----:B------:R-:W-:-:S04]  /*09a0*/  LOP3.LUT R8, R3, 0x7, RZ, 0xc0, !PT ;  /* 0x0000000703087812 */ /* 0x000fc800078ec0ff */
[----:B------:R-:W-:-:S07]  /*09b0*/  ISETP.NE.AND P1, PT, R8, RZ, PT ;  /* 0x000000ff0800720c */ /* 0x000fce0003f25270 */
[----:B------:R-:W-:Y:S06]  /*09c0*/  @!P0 BRA `(.L_x_50) ;  /* 0x0000000000408947 */ /* 0x000fec0003800000 */
[----:B------:R-:W0:Y:S01]  /*09d0*/  LDC.64 R6, c[0x0][0x390] ;  /* 0x0000e400ff067b82 */ /* 0x000e220000000a00 */
[----:B------:R-:W-:Y:S01]  /*09e0*/  LOP3.LUT R2, R3, 0x7ffffff8, RZ, 0xc0, !PT ;  /* 0x7ffffff803027812 */ /* 0x000fe200078ec0ff */
[----:B------:R-:W-:-:S06]  /*09f0*/  UMOV UR4, URZ ;  /* 0x000000ff00047c82 */ /* 0x000fcc0008000000 */
.L_x_51:
[----:B-1----:R-:W-:Y:S01]  /*0a00*/  IMAD R5, R0, R3, UR4 ;  /* 0x0000000400057e24 */ /* 0x002fe2000f8e0203 */
[----:B------:R-:W-:-:S03]  /*0a10*/  UIADD3 UR4, UPT, UPT, UR4, 0x8, URZ ;  /* 0x0000000804047890 */ /* 0x000fc6000fffe0ff */
[----:B0-----:R-:W-:-:S03]  /*0a20*/  IMAD.WIDE R4, R5, 0x4, R6 ;  /* 0x0000000405047825 */ /* 0x001fc600078e0206 */
[----:B------:R-:W-:Y:S02]  /*0a30*/  ISETP.NE.AND P0, PT, R2, UR4, PT ;  /* 0x0000000402007c0c */ /* 0x000fe4000bf05270 */
[----:B------:R1:W-:Y:S04]  /*0a40*/  STG.E desc[UR6][R4.64], RZ ;  /* 0x000000ff04007986 */ /* 0x0003e8000c101906 */
[----:B------:R1:W-:Y:S04]  /*0a50*/  STG.E desc[UR6][R4.64+0x4], RZ ;  /* 0x000004ff04007986 */ /* 0x0003e8000c101906 */
[----:B------:R1:W-:Y:S04]  /*0a60*/  STG.E desc[UR6][R4.64+0x8], RZ ;  /* 0x000008ff04007986 */ /* 0x0003e8000c101906 */
[----:B------:R1:W-:Y:S04]  /*0a70*/  STG.E desc[UR6][R4.64+0xc], RZ ;  /* 0x00000cff04007986 */ /* 0x0003e8000c101906 */
[----:B------:R1:W-:Y:S04]  /*0a80*/  STG.E desc[UR6][R4.64+0x10], RZ ;  /* 0x000010ff04007986 */ /* 0x0003e8000c101906 */
[----:B------:R1:W-:Y:S04]  /*0a90*/  STG.E desc[UR6][R4.64+0x14], RZ ;  /* 0x000014ff04007986 */ /* 0x0003e8000c101906 */
[----:B------:R1:W-:Y:S04]  /*0aa0*/  STG.E desc[UR6][R4.64+0x18], RZ ;  /* 0x000018ff04007986 */ /* 0x0003e8000c101906 */
[----:B------:R1:W-:Y:S01]  /*0ab0*/  STG.E desc[UR6][R4.64+0x1c], RZ ;  /* 0x00001cff04007986 */ /* 0x0003e2000c101906 */
[----:B------:R-:W-:Y:S05]  /*0ac0*/  @P0 BRA `(.L_x_51) ;  /* 0xfffffffc00cc0947 */ /* 0x000fea000383ffff */
.L_x_50:
[----:B------:R-:W-:Y:S05]  /*0ad0*/  @!P1 EXIT ;  /* 0x000000000000994d */ /* 0x000fea0003800000 */
[----:B------:R-:W-:Y:S02]  /*0ae0*/  ISETP.GE.U32.AND P0, PT, R8, 0x4, PT ;  /* 0x000000040800780c */ /* 0x000fe40003f06070 */
[----:B------:R-:W-:-:S04]  /*0af0*/  LOP3.LUT R6, R3, 0x3, RZ, 0xc0, !PT ;  /* 0x0000000303067812 */ /* 0x000fc800078ec0ff */
[----:B------:R-:W-:-:S07]  /*0b00*/  ISETP.NE.AND P1, PT, R6, RZ, PT ;  /* 0x000000ff0600720c */ /* 0x000fce0003f25270 */
[----:B------:R-:W-:Y:S06]  /*0b10*/  @!P0 BRA `(.L_x_52) ;  /* 0x0000000000208947 */ /* 0x000fec0003800000 */
[----:B-1----:R-:W0:Y:S01]  /*0b20*/  LDC.64 R4, c[0x0][0x390] ;  /* 0x0000e400ff047b82 */ /* 0x002e220000000a00 */
[----:B------:R-:W-:Y:S01]  /*0b30*/  IMAD R7, R0, R3, R2 ;  /* 0x0000000300077224 */ /* 0x000fe200078e0202 */
[----:B------:R-:W-:-:S03]  /*0b40*/  IADD3 R2, PT, PT, R2, 0x4, RZ ;  /* 0x0000000402027810 */ /* 0x000fc60007ffe0ff */
[----:B0-----:R-:W-:-:S05]  /*0b50*/  IMAD.WIDE R4, R7, 0x4, R4 ;  /* 0x0000000407047825 */ /* 0x001fca00078e0204 */
[----:B------:R0:W-:Y:S04]  /*0b60*/  STG.E desc[UR6][R4.64], RZ ;  /* 0x000000ff04007986 */ /* 0x0001e8000c101906 */
[----:B------:R0:W-:Y:S04]  /*0b70*/  STG.E desc[UR6][R4.64+0x4], RZ ;  /* 0x000004ff04007986 */ /* 0x0001e8000c101906 */
[----:B------:R0:W-:Y:S04]  /*0b80*/  STG.E desc[UR6][R4.64+0x8], RZ ;  /* 0x000008ff04007986 */ /* 0x0001e8000c101906 */
[----:B------:R0:W-:Y:S02]  /*0b90*/  STG.E desc[UR6][R4.64+0xc], RZ ;  /* 0x00000cff04007986 */ /* 0x0001e4000c101906 */
.L_x_52:
[----:B------:R-:W-:Y:S05]  /*0ba0*/  @!P1 EXIT ;  /* 0x000000000000994d */ /* 0x000fea0003800000 */
[----:B------:R-:W-:Y:S02]  /*0bb0*/  ISETP.NE.AND P0, PT, R6, 0x1, PT ;  /* 0x000000010600780c */ /* 0x000fe40003f05270 */
[----:B------:R-:W-:-:S04]  /*0bc0*/  LOP3.LUT R6, R3, 0x1, RZ, 0xc0, !PT ;  /* 0x0000000103067812 */ /* 0x000fc800078ec0ff */
[----:B------:R-:W-:-:S07]  /*0bd0*/  ISETP.NE.U32.AND P1, PT, R6, 0x1, PT ;  /* 0x000000010600780c */ /* 0x000fce0003f25070 */
[----:B01----:R-:W0:Y:S01]  /*0be0*/  @P0 LDC.64 R4, c[0x0][0x390] ;  /* 0x0000e400ff040b82 */ /* 0x003e220000000a00 */
[----:B------:R-:W-:-:S04]  /*0bf0*/  @P0 IMAD R7, R0, R3, R2 ;  /* 0x0000000300070224 */ /* 0x000fc800078e0202 */
[----:B0-----:R-:W-:-:S05]  /*0c00*/  @P0 IMAD.WIDE R4, R7, 0x4, R4 ;  /* 0x0000000407040825 */ /* 0x001fca00078e0204 */
[----:B------:R0:W-:Y:S04]  /*0c10*/  @P0 STG.E desc[UR6][R4.64], RZ ;  /* 0x000000ff04000986 */ /* 0x0001e8000c101906 */
[----:B------:R0:W-:Y:S01]  /*0c20*/  @P0 STG.E desc[UR6][R4.64+0x4], RZ ;  /* 0x000004ff04000986 */ /* 0x0001e2000c101906 */
[----:B------:R-:W-:Y:S05]  /*0c30*/  @P1 EXIT ;  /* 0x000000000000194d */ /* 0x000fea0003800000 */
[----:B0-----:R-:W0:Y:S01]  /*0c40*/  LDC.64 R4, c[0x0][0x390] ;  /* 0x0000e400ff047b82 */ /* 0x001e220000000a00 */
[----:B------:R-:W-:-:S05]  /*0c50*/  @P0 IADD3 R2, PT, PT, R2, 0x2, RZ ;  /* 0x0000000202020810 */ /* 0x000fca0007ffe0ff */
[----:B------:R-:W-:-:S04]  /*0c60*/  IMAD R3, R0, R3, R2 ;  /* 0x0000000300037224 */ /* 0x000fc800078e0202 */
[----:B0-----:R-:W-:-:S05]  /*0c70*/  IMAD.WIDE R2, R3, 0x4, R4 ;  /* 0x0000000403027825 */ /* 0x001fca00078e0204 */
[----:B------:R-:W-:Y:S01]  /*0c80*/  STG.E desc[UR6][R2.64], RZ ;  /* 0x000000ff02007986 */ /* 0x000fe2000c101906 */
[----:B------:R-:W-:Y:S05]  /*0c90*/  EXIT ;  /* 0x000000000000794d */ /* 0x000fea0003800000 */
.L_x_53:
        /* <DEDUP_REMOVED lines=14> */
.L_x_58:


//--------------------- .nv.shared.reserved.0     --------------------------
	.section	.nv.shared.reserved.0,"aw",@nobits
	.weak		__nv_reservedSMEM_offset_0_alias
	.size		__nv_reservedSMEM_offset_0_alias, 0, 64
	.other		__nv_reservedSMEM_offset_0_alias,@"STO_CUDA_RESERVED_SHARED STV_DEFAULT"
__nv_reservedSMEM_offset_0_alias:
	.zero		0
	.zero		64


//--------------------- .nv.constant0._Z17centroid_distancePfS_iiS_ --------------------------
	.section	.nv.constant0._Z17centroid_distancePfS_iiS_,"a",@progbits
	.sectionflags	@""
	.align	4
.nv.constant0._Z17centroid_distancePfS_iiS_:
	.zero		928


//--------------------- .nv.constant0._Z18calculate_centroidPfPiS_S_iii --------------------------
	.section	.nv.constant0._Z18calculate_centroidPfPiS_S_iii,"a",@progbits
	.sectionflags	@""
	.align	4
.nv.constant0._Z18calculate_centroidPfPiS_S_iii:
	.zero		940


//--------------------- .nv.constant0._Z14assign_clusterPiPKfS1_iii --------------------------
	.section	.nv.constant0._Z14assign_clusterPiPKfS1_iii,"a",@progbits
	.sectionflags	@""
	.align	4
.nv.constant0._Z14assign_clusterPiPKfS1_iii:
	.zero		932


//--------------------- .nv.constant0._Z18calculate_distancePfS_S_iii --------------------------
	.section	.nv.constant0._Z18calculate_distancePfS_S_iii,"a",@progbits
	.sectionflags	@""
	.align	4
.nv.constant0._Z18calculate_distancePfS_S_iii:
	.zero		932


//--------------------- SYMBOLS --------------------------

	.type		.nv.reservedSmem.offset0,@object
	.size		.nv.reservedSmem.offset0,0x4
